	.target	sm_90a

	.elftype	@"ET_EXEC"


//--------------------- .note.nv.tkinfo           --------------------------
	.section	.note.nv.tkinfo,"",@"SHT_NOTE"
	.sectionflags	@"SHF_NOTE_NV_TKINFO"
	.tkinfo
        /*0018*/ 	.word	0x00000002
        /*0030*/ 	.string	""
        /*0030*/ 	.string	"ptxas"
        /*0030*/ 	.string	"Cuda compilation tools, release 13.0, V13.0.88"
        /*0030*/ 	.string	"Build cuda_13.0.r13.0/compiler.36424714_0"
        /*0030*/ 	.string	"-arch sm_90a -m 64 "



//--------------------- .note.nv.cuinfo           --------------------------
	.section	.note.nv.cuinfo,"",@"SHT_NOTE"
	.sectionflags	@"SHF_NOTE_NV_CUINFO"
        /*0018*/ 	.short	0x0002
        /*001a*/ 	.short	0x005a
        /*001c*/ 	.short	0x0082
	.zero		2


//--------------------- .nv.info                  --------------------------
	.section	.nv.info,"",@"SHT_CUDA_INFO"
	.align	4


	//----- nvinfo : EIATTR_REGCOUNT
	.align		4
        /*0000*/ 	.byte	0x04, 0x2f
        /*0002*/ 	.short	(.L_15 - .L_14)
	.align		4
.L_14:
        /*0004*/ 	.word	index@(_ZN7cutlass13device_kernelINS_4gemm6kernel13GemmUniversalIN4cute5tupleIJiiiiEEENS1_10collective13CollectiveMmaINS1_34MainloopSm90TmaGmmaWarpSpecializedILi5ENS5_IJNS4_1CILi1EEESB_SB_EEENS1_35KernelTmaWarpSpecializedCooperativeEEENS5_IJNSA_ILi256EEENSA_ILi128EEENSA_ILi32EEEEEENS_6half_tENS5_IJlSB_lEEESJ_SK_NS4_8TiledMMAINS4_8MMA_AtomIJNS4_4SM904GMMA26MMA_64x128x16_F32F16F16_SSILNSO_5MajorE0ELSQ_0ELNSO_7ScaleInE1ELSR_1EEEEEENS4_6LayoutINS5_IJNSA_ILi2EEESB_SB_EEENS5_IJSB_NSA_ILi0EEESX_EEEEENS5_IJNS4_10UnderscoreES10_S10_EEEEENS4_13SM90_TMA_LOADENS4_14ComposedLayoutINS4_7SwizzleILi2ELi4ELi3EEENS4_18smem_ptr_flag_bitsILi16EEENSU_INS5_IJNSA_ILi8EEESH_EEENS5_IJSH_SB_EEEEEEEvNS4_8identityES13_S1D_vS1E_EENS_8epilogue10collective6detail29Sm90TmaWarpSpecializedAdapterINS1H_15DefaultEpilogueISJ_SK_SK_NS1G_6thread17LinearCombinationISJ_Li1EffLNS1L_9ScaleType4KindE0ELNS_15FloatRoundStyleE2ESJ_EENS1_15EpilogueDefaultEEEEEvvEEEEvNT_6ParamsE)
        /*0008*/ 	.word	0x000000a8


	//----- nvinfo : EIATTR_FRAME_SIZE
	.align		4
.L_15:
        /*000c*/ 	.byte	0x04, 0x11
        /*000e*/ 	.short	(.L_17 - .L_16)
	.align		4
.L_16:
        /*0010*/ 	.word	index@(_ZN7cutlass13device_kernelINS_4gemm6kernel13GemmUniversalIN4cute5tupleIJiiiiEEENS1_10collective13CollectiveMmaINS1_34MainloopSm90TmaGmmaWarpSpecializedILi5ENS5_IJNS4_1CILi1EEESB_SB_EEENS1_35KernelTmaWarpSpecializedCooperativeEEENS5_IJNSA_ILi256EEENSA_ILi128EEENSA_ILi32EEEEEENS_6half_tENS5_IJlSB_lEEESJ_SK_NS4_8TiledMMAINS4_8MMA_AtomIJNS4_4SM904GMMA26MMA_64x128x16_F32F16F16_SSILNSO_5MajorE0ELSQ_0ELNSO_7ScaleInE1ELSR_1EEEEEENS4_6LayoutINS5_IJNSA_ILi2EEESB_SB_EEENS5_IJSB_NSA_ILi0EEESX_EEEEENS5_IJNS4_10UnderscoreES10_S10_EEEEENS4_13SM90_TMA_LOADENS4_14ComposedLayoutINS4_7SwizzleILi2ELi4ELi3EEENS4_18smem_ptr_flag_bitsILi16EEENSU_INS5_IJNSA_ILi8EEESH_EEENS5_IJSH_SB_EEEEEEEvNS4_8identityES13_S1D_vS1E_EENS_8epilogue10collective6detail29Sm90TmaWarpSpecializedAdapterINS1H_15DefaultEpilogueISJ_SK_SK_NS1G_6thread17LinearCombinationISJ_Li1EffLNS1L_9ScaleType4KindE0ELNS_15FloatRoundStyleE2ESJ_EENS1_15EpilogueDefaultEEEEEvvEEEEvNT_6ParamsE)
        /*0014*/ 	.word	0x00000000


	//----- nvinfo : EIATTR_MIN_STACK_SIZE
	.align		4
.L_17:
        /*0018*/ 	.byte	0x04, 0x12
        /*001a*/ 	.short	(.L_19 - .L_18)
	.align		4
.L_18:
        /*001c*/ 	.word	index@(_ZN7cutlass13device_kernelINS_4gemm6kernel13GemmUniversalIN4cute5tupleIJiiiiEEENS1_10collective13CollectiveMmaINS1_34MainloopSm90TmaGmmaWarpSpecializedILi5ENS5_IJNS4_1CILi1EEESB_SB_EEENS1_35KernelTmaWarpSpecializedCooperativeEEENS5_IJNSA_ILi256EEENSA_ILi128EEENSA_ILi32EEEEEENS_6half_tENS5_IJlSB_lEEESJ_SK_NS4_8TiledMMAINS4_8MMA_AtomIJNS4_4SM904GMMA26MMA_64x128x16_F32F16F16_SSILNSO_5MajorE0ELSQ_0ELNSO_7ScaleInE1ELSR_1EEEEEENS4_6LayoutINS5_IJNSA_ILi2EEESB_SB_EEENS5_IJSB_NSA_ILi0EEESX_EEEEENS5_IJNS4_10UnderscoreES10_S10_EEEEENS4_13SM90_TMA_LOADENS4_14ComposedLayoutINS4_7SwizzleILi2ELi4ELi3EEENS4_18smem_ptr_flag_bitsILi16EEENSU_INS5_IJNSA_ILi8EEESH_EEENS5_IJSH_SB_EEEEEEEvNS4_8identityES13_S1D_vS1E_EENS_8epilogue10collective6detail29Sm90TmaWarpSpecializedAdapterINS1H_15DefaultEpilogueISJ_SK_SK_NS1G_6thread17LinearCombinationISJ_Li1EffLNS1L_9ScaleType4KindE0ELNS_15FloatRoundStyleE2ESJ_EENS1_15EpilogueDefaultEEEEEvvEEEEvNT_6ParamsE)
        /*0020*/ 	.word	0x00000000
.L_19:


//--------------------- .nv.compat                --------------------------
	.section	.nv.compat,"",@"SHT_CUDA_COMPAT_INFO"
	.align	4
        /*0000*/ 	.byte	0x02, 0x09, 0x01, 0x00, 0x02, 0x02, 0x04, 0x00, 0x02, 0x05, 0x05, 0x00, 0x03, 0x07, 0x01, 0x01
        /*0010*/ 	.byte	0x02, 0x03, 0x01, 0x00, 0x02, 0x06, 0x01, 0x00, 0x04, 0x0b, 0x08, 0x00, 0x00, 0x00, 0x00, 0x00
        /*0020*/ 	.byte	0x00, 0x00, 0x00, 0x00


//--------------------- .nv.info._ZN7cutlass13device_kernelINS_4gemm6kernel13GemmUniversalIN4cute5tupleIJiiiiEEENS1_10collective13CollectiveMmaINS1_34MainloopSm90TmaGmmaWarpSpecializedILi5ENS5_IJNS4_1CILi1EEESB_SB_EEENS1_35KernelTmaWarpSpecializedCooperativeEEENS5_IJNSA_ILi256EEENSA_ILi128EEENSA_ILi32EEEEEENS_6half_tENS5_IJlSB_lEEESJ_SK_NS4_8TiledMMAINS4_8MMA_AtomIJNS4_4SM904GMMA26MMA_64x128x16_F32F16F16_SSILNSO_5MajorE0ELSQ_0ELNSO_7ScaleInE1ELSR_1EEEEEENS4_6LayoutINS5_IJNSA_ILi2EEESB_SB_EEENS5_IJSB_NSA_ILi0EEESX_EEEEENS5_IJNS4_10UnderscoreES10_S10_EEEEENS4_13SM90_TMA_LOADENS4_14ComposedLayoutINS4_7SwizzleILi2ELi4ELi3EEENS4_18smem_ptr_flag_bitsILi16EEENSU_INS5_IJNSA_ILi8EEESH_EEENS5_IJSH_SB_EEEEEEEvNS4_8identityES13_S1D_vS1E_EENS_8epilogue10collective6detail29Sm90TmaWarpSpecializedAdapterINS1H_15DefaultEpilogueISJ_SK_SK_NS1G_6thread17LinearCombinationISJ_Li1EffLNS1L_9ScaleType4KindE0ELNS_15FloatRoundStyleE2ESJ_EENS1_15EpilogueDefaultEEEEEvvEEEEvNT_6ParamsE --------------------------
	.section	.nv.info._ZN7cutlass13device_kernelINS_4gemm6kernel13GemmUniversalIN4cute5tupleIJiiiiEEENS1_10collective13CollectiveMmaINS1_34MainloopSm90TmaGmmaWarpSpecializedILi5ENS5_IJNS4_1CILi1EEESB_SB_EEENS1_35KernelTmaWarpSpecializedCooperativeEEENS5_IJNSA_ILi256EEENSA_ILi128EEENSA_ILi32EEEEEENS_6half_tENS5_IJlSB_lEEESJ_SK_NS4_8TiledMMAINS4_8MMA_AtomIJNS4_4SM904GMMA26MMA_64x128x16_F32F16F16_SSILNSO_5MajorE0ELSQ_0ELNSO_7ScaleInE1ELSR_1EEEEEENS4_6LayoutINS5_IJNSA_ILi2EEESB_SB_EEENS5_IJSB_NSA_ILi0EEESX_EEEEENS5_IJNS4_10UnderscoreES10_S10_EEEEENS4_13SM90_TMA_LOADENS4_14ComposedLayoutINS4_7SwizzleILi2ELi4ELi3EEENS4_18smem_ptr_flag_bitsILi16EEENSU_INS5_IJNSA_ILi8EEESH_EEENS5_IJSH_SB_EEEEEEEvNS4_8identityES13_S1D_vS1E_EENS_8epilogue10collective6detail29Sm90TmaWarpSpecializedAdapterINS1H_15DefaultEpilogueISJ_SK_SK_NS1G_6thread17LinearCombinationISJ_Li1EffLNS1L_9ScaleType4KindE0ELNS_15FloatRoundStyleE2ESJ_EENS1_15EpilogueDefaultEEEEEvvEEEEvNT_6ParamsE,"",@"SHT_CUDA_INFO"
	.sectionflags	@""
	.align	4


	//----- nvinfo : EIATTR_CUDA_API_VERSION
	.align		4
        /*0000*/ 	.byte	0x04, 0x37
        /*0002*/ 	.short	(.L_21 - .L_20)
.L_20:
        /*0004*/ 	.word	0x00000082


	//----- nvinfo : EIATTR_KPARAM_INFO
	.align		4
.L_21:
        /*0008*/ 	.byte	0x04, 0x17
        /*000a*/ 	.short	(.L_23 - .L_22)
.L_22:
        /*000c*/ 	.word	0x00000000
        /*0010*/ 	.short	0x0000
        /*0012*/ 	.short	0x0070
        /*0014*/ 	.byte	0x00, 0xf0, 0x01, 0x10


	//----- nvinfo : EIATTR_SPARSE_MMA_MASK
	.align		4
.L_23:
        /*0018*/ 	.byte	0x03, 0x50
        /*001a*/ 	.short	0x0000


	//----- nvinfo : EIATTR_MAXREG_COUNT
	.align		4
        /*001c*/ 	.byte	0x03, 0x1b
        /*001e*/ 	.short	0x00a8


	//----- nvinfo : EIATTR_NUM_BARRIERS
	.align		4
        /*0020*/ 	.byte	0x02, 0x4c
        /*0022*/ 	.byte	0x01
	.zero		1


	//----- nvinfo : EIATTR_EXTERNS
	.align		4
        /*0024*/ 	.byte	0x04, 0x0f
        /*0026*/ 	.short	(.L_25 - .L_24)


	//   ....[0]....
	.align		4
.L_24:
        /*0028*/ 	.word	index@(__assertfail)


	//----- nvinfo : EIATTR_MERCURY_ISA_VERSION
	.align		4
.L_25:
        /*002c*/ 	.byte	0x03, 0x5f
        /*002e*/ 	.short	0x0101


	//----- nvinfo : EIATTR_INT_WARP_WIDE_INSTR_OFFSETS
	.align		4
        /*0030*/ 	.byte	0x04, 0x31
        /*0032*/ 	.short	(.L_27 - .L_26)


	//   ....[0]....
.L_26:
        /*0034*/ 	.word	0x000003d0


	//   ....[1]....
        /*0038*/ 	.word	0x00000400


	//   ....[2]....
        /*003c*/ 	.word	0x000004e0


	//----- nvinfo : EIATTR_COOP_GROUP_MASK_REGIDS
	.align		4
.L_27:
        /*0040*/ 	.byte	0x04, 0x29
        /*0042*/ 	.short	(.L_29 - .L_28)


	//   ....[0]....
.L_28:
        /*0044*/ 	.word	0xffffffff


	//   ....[1]....
        /*0048*/ 	.word	0xffffffff


	//   ....[2]....
        /*004c*/ 	.word	0xffffffff


	//   ....[3]....
        /*0050*/ 	.word	0xffffffff


	//   ....[4]....
        /*0054*/ 	.word	0xffffffff


	//----- nvinfo : EIATTR_COOP_GROUP_INSTR_OFFSETS
	.align		4
.L_29:
        /*0058*/ 	.byte	0x04, 0x28
        /*005a*/ 	.short	(.L_31 - .L_30)


	//   ....[0]....
.L_30:
        /*005c*/ 	.word	0x00000060


	//   ....[1]....
        /*0060*/ 	.word	0x00000070


	//   ....[2]....
        /*0064*/ 	.word	0x00000130


	//   ....[3]....
        /*0068*/ 	.word	0x000002e0


	//   ....[4]....
        /*006c*/ 	.word	0x00000f90


	//----- nvinfo : EIATTR_REG_RECONFIG
	.align		4
.L_31:
        /*0070*/ 	.byte	0x01, 0x54
	.zero		2


	//----- nvinfo : EIATTR_SYSCALL_OFFSETS
	.align		4
        /*0074*/ 	.byte	0x04, 0x46
        /*0076*/ 	.short	(.L_33 - .L_32)


	//   ....[0]....
.L_32:
        /*0078*/ 	.word	0x00001150


	//----- nvinfo : EIATTR_MBARRIER_INSTR_OFFSETS
	.align		4
.L_33:
        /*007c*/ 	.byte	0x04, 0x39
        /*007e*/ 	.short	(.L_35 - .L_34)


	//   ....[0]....
.L_34:
        /*0080*/ 	.word	0x00000230
        /*0084*/ 	.word	0x000000ff
        /*0088*/ 	.word	0x00000000
        /*008c*/ 	.short	0x0100
        /*008e*/ 	.byte	0x08
	.zero		1


	//   ....[1]....
        /*0090*/ 	.word	0x00000240
        /*0094*/ 	.word	0x000000ff
        /*0098*/ 	.word	0x00000028
        /*009c*/ 	.short	0x0100
        /*009e*/ 	.byte	0x08
	.zero		1


	//   ....[2]....
        /*00a0*/ 	.word	0x00000250
        /*00a4*/ 	.word	0x000000ff
        /*00a8*/ 	.word	0x00000008
        /*00ac*/ 	.short	0x0100
        /*00ae*/ 	.byte	0x08
	.zero		1


	//   ....[3]....
        /*00b0*/ 	.word	0x00000260
        /*00b4*/ 	.word	0x000000ff
        /*00b8*/ 	.word	0x00000030
        /*00bc*/ 	.short	0x0100
        /*00be*/ 	.byte	0x08
	.zero		1


	//   ....[4]....
        /*00c0*/ 	.word	0x00000270
        /*00c4*/ 	.word	0x000000ff
        /*00c8*/ 	.word	0x00000010
        /*00cc*/ 	.short	0x0100
        /*00ce*/ 	.byte	0x08
	.zero		1


	//   ....[5]....
        /*00d0*/ 	.word	0x00000280
        /*00d4*/ 	.word	0x000000ff
        /*00d8*/ 	.word	0x00000038
        /*00dc*/ 	.short	0x0100
        /*00de*/ 	.byte	0x08
	.zero		1


	//   ....[6]....
        /*00e0*/ 	.word	0x00000290
        /*00e4*/ 	.word	0x000000ff
        /*00e8*/ 	.word	0x00000018
        /*00ec*/ 	.short	0x0100
        /*00ee*/ 	.byte	0x08
	.zero		1


	//   ....[7]....
        /*00f0*/ 	.word	0x000002a0
        /*00f4*/ 	.word	0x000000ff
        /*00f8*/ 	.word	0x00000040
        /*00fc*/ 	.short	0x0100
        /*00fe*/ 	.byte	0x08
	.zero		1


	//   ....[8]....
        /*0100*/ 	.word	0x000002b0
        /*0104*/ 	.word	0x000000ff
        /*0108*/ 	.word	0x00000020
        /*010c*/ 	.short	0x0100
        /*010e*/ 	.byte	0x08
	.zero		1


	//   ....[9]....
        /*0110*/ 	.word	0x000002c0
        /*0114*/ 	.word	0x000000ff
        /*0118*/ 	.word	0x00000048
        /*011c*/ 	.short	0x0100
        /*011e*/ 	.byte	0x08
	.zero		1


	//   ....[10]....
        /*0120*/ 	.word	0x00000550
        /*0124*/ 	.word	0x000000ff
        /*0128*/ 	.word	0x00000060
        /*012c*/ 	.short	0x0100
        /*012e*/ 	.byte	0x06
	.zero		1


	//   ....[11]....
        /*0130*/ 	.word	0x000005b0
        /*0134*/ 	.word	0x000000ff
        /*0138*/ 	.word	0x00000068
        /*013c*/ 	.short	0x0100
        /*013e*/ 	.byte	0x06
	.zero		1


	//   ....[12]....
        /*0140*/ 	.word	0x000011d0
        /*0144*/ 	.word	0x00000003
        /*0148*/ 	.word	0x00000000
        /*014c*/ 	.short	0x010a
        /*014e*/ 	.byte	0x3f
	.zero		1


	//   ....[13]....
        /*0150*/ 	.word	0x00001210
        /*0154*/ 	.word	0x00000003
        /*0158*/ 	.word	0x00000000
        /*015c*/ 	.short	0x010a
        /*015e*/ 	.byte	0x3f
	.zero		1


	//   ....[14]....
        /*0160*/ 	.word	0x00001570
        /*0164*/ 	.word	0x000000ff
        /*0168*/ 	.word	0x00000000
        /*016c*/ 	.short	0x010a
        /*016e*/ 	.byte	0x08
	.zero		1


	//   ....[15]....
        /*0170*/ 	.word	0x000015b0
        /*0174*/ 	.word	0x000000ff
        /*0178*/ 	.word	0x00000000
        /*017c*/ 	.short	0x010a
        /*017e*/ 	.byte	0x08
	.zero		1


	//   ....[16]....
        /*0180*/ 	.word	0x000017d0
        /*0184*/ 	.word	0x000000ff
        /*0188*/ 	.word	0x00000000
        /*018c*/ 	.short	0x0101
        /*018e*/ 	.byte	0x08
	.zero		1


	//   ....[17]....
        /*0190*/ 	.word	0x000019d0
        /*0194*/ 	.word	0x000000ff
        /*0198*/ 	.word	0x00000000
        /*019c*/ 	.short	0x0101
        /*019e*/ 	.byte	0x06
	.zero		1


	//   ....[18]....
        /*01a0*/ 	.word	0x0000b280
        /*01a4*/ 	.word	0x0000000e
        /*01a8*/ 	.word	0x00000028
        /*01ac*/ 	.short	0x010a
        /*01ae*/ 	.byte	0x3f
	.zero		1


	//   ....[19]....
        /*01b0*/ 	.word	0x0000b600
        /*01b4*/ 	.word	0x00000006
        /*01b8*/ 	.word	0x00000068
        /*01bc*/ 	.short	0x0101
        /*01be*/ 	.byte	0x3f
	.zero		1


	//   ....[20]....
        /*01c0*/ 	.word	0x0000bd30
        /*01c4*/ 	.word	0x00000007
        /*01c8*/ 	.word	0x00000000
        /*01cc*/ 	.short	0x010a
        /*01ce*/ 	.byte	0x3f
	.zero		1


	//   ....[21]....
        /*01d0*/ 	.word	0x0000bdb0
        /*01d4*/ 	.word	0x00000009
        /*01d8*/ 	.word	0x00000000
        /*01dc*/ 	.short	0x010a
        /*01de*/ 	.byte	0x3f
	.zero		1


	//   ....[22]....
        /*01e0*/ 	.word	0x0000be40
        /*01e4*/ 	.word	0x00000006
        /*01e8*/ 	.word	0x00000000
        /*01ec*/ 	.short	0x010a
        /*01ee*/ 	.byte	0x3f
	.zero		1


	//   ....[23]....
        /*01f0*/ 	.word	0x0000bed0
        /*01f4*/ 	.word	0x00000009
        /*01f8*/ 	.word	0x00000000
        /*01fc*/ 	.short	0x010a
        /*01fe*/ 	.byte	0x3f
	.zero		1


	//   ....[24]....
        /*0200*/ 	.word	0x0000bf60
        /*0204*/ 	.word	0x00000003
        /*0208*/ 	.word	0x00000000
        /*020c*/ 	.short	0x010a
        /*020e*/ 	.byte	0x3f
	.zero		1


	//   ....[25]....
        /*0210*/ 	.word	0x0000bfc0
        /*0214*/ 	.word	0x00000003
        /*0218*/ 	.word	0x00000000
        /*021c*/ 	.short	0x010a
        /*021e*/ 	.byte	0x3f
	.zero		1


	//   ....[26]....
        /*0220*/ 	.word	0x0000c020
        /*0224*/ 	.word	0x00000004
        /*0228*/ 	.word	0x00000000
        /*022c*/ 	.short	0x010a
        /*022e*/ 	.byte	0x3f
	.zero		1


	//   ....[27]....
        /*0230*/ 	.word	0x0000c0f0
        /*0234*/ 	.word	0x0000000e
        /*0238*/ 	.word	0x00000028
        /*023c*/ 	.short	0x010a
        /*023e*/ 	.byte	0x3f
	.zero		1


	//   ....[28]....
        /*0240*/ 	.word	0x0000c1c0
        /*0244*/ 	.word	0x00000007
        /*0248*/ 	.word	0x00000000
        /*024c*/ 	.short	0x010a
        /*024e*/ 	.byte	0x3f
	.zero		1


	//   ....[29]....
        /*0250*/ 	.word	0x0000c210
        /*0254*/ 	.word	0x00000009
        /*0258*/ 	.word	0x00000000
        /*025c*/ 	.short	0x010a
        /*025e*/ 	.byte	0x3f
	.zero		1


	//   ....[30]....
        /*0260*/ 	.word	0x0000c260
        /*0264*/ 	.word	0x00000006
        /*0268*/ 	.word	0x00000000
        /*026c*/ 	.short	0x010a
        /*026e*/ 	.byte	0x3f
	.zero		1


	//   ....[31]....
        /*0270*/ 	.word	0x0000c2b0
        /*0274*/ 	.word	0x00000009
        /*0278*/ 	.word	0x00000000
        /*027c*/ 	.short	0x010a
        /*027e*/ 	.byte	0x3f
	.zero		1


	//----- nvinfo : EIATTR_NUM_MBARRIERS
	.align		4
.L_35:
        /*0280*/ 	.byte	0x03, 0x38
        /*0282*/ 	.short	0x000c


	//----- nvinfo : EIATTR_EXIT_INSTR_OFFSETS
	.align		4
        /*0284*/ 	.byte	0x04, 0x1c
        /*0286*/ 	.short	(.L_37 - .L_36)


	//   ....[0]....
.L_36:
        /*0288*/ 	.word	0x00000600


	//   ....[1]....
        /*028c*/ 	.word	0x00000ec0


	//   ....[2]....
        /*0290*/ 	.word	0x0000a8f0


	//   ....[3]....
        /*0294*/ 	.word	0x0000af20


	//   ....[4]....
        /*0298*/ 	.word	0x0000bfb0


	//----- nvinfo : EIATTR_MAX_THREADS
	.align		4
.L_37:
        /*029c*/ 	.byte	0x04, 0x05
        /*029e*/ 	.short	(.L_39 - .L_38)
.L_38:
        /*02a0*/ 	.word	0x00000180
        /*02a4*/ 	.word	0x00000001
        /*02a8*/ 	.word	0x00000001


	//----- nvinfo : EIATTR_CRS_STACK_SIZE
	.align		4
.L_39:
        /*02ac*/ 	.byte	0x04, 0x1e
        /*02ae*/ 	.short	(.L_41 - .L_40)
.L_40:
        /*02b0*/ 	.word	0x00000000


	//----- nvinfo : EIATTR_CBANK_PARAM_SIZE
	.align		4
.L_41:
        /*02b4*/ 	.byte	0x03, 0x19
        /*02b6*/ 	.short	0x0470


	//----- nvinfo : EIATTR_PARAM_CBANK
	.align		4
        /*02b8*/ 	.byte	0x04, 0x0a
        /*02ba*/ 	.short	(.L_43 - .L_42)
	.align		4
.L_42:
        /*02bc*/ 	.word	index@(.nv.constant0._ZN7cutlass13device_kernelINS_4gemm6kernel13GemmUniversalIN4cute5tupleIJiiiiEEENS1_10collective13CollectiveMmaINS1_34MainloopSm90TmaGmmaWarpSpecializedILi5ENS5_IJNS4_1CILi1EEESB_SB_EEENS1_35KernelTmaWarpSpecializedCooperativeEEENS5_IJNSA_ILi256EEENSA_ILi128EEENSA_ILi32EEEEEENS_6half_tENS5_IJlSB_lEEESJ_SK_NS4_8TiledMMAINS4_8MMA_AtomIJNS4_4SM904GMMA26MMA_64x128x16_F32F16F16_SSILNSO_5MajorE0ELSQ_0ELNSO_7ScaleInE1ELSR_1EEEEEENS4_6LayoutINS5_IJNSA_ILi2EEESB_SB_EEENS5_IJSB_NSA_ILi0EEESX_EEEEENS5_IJNS4_10UnderscoreES10_S10_EEEEENS4_13SM90_TMA_LOADENS4_14ComposedLayoutINS4_7SwizzleILi2ELi4ELi3EEENS4_18smem_ptr_flag_bitsILi16EEENSU_INS5_IJNSA_ILi8EEESH_EEENS5_IJSH_SB_EEEEEEEvNS4_8identityES13_S1D_vS1E_EENS_8epilogue10collective6detail29Sm90TmaWarpSpecializedAdapterINS1H_15DefaultEpilogueISJ_SK_SK_NS1G_6thread17LinearCombinationISJ_Li1EffLNS1L_9ScaleType4KindE0ELNS_15FloatRoundStyleE2ESJ_EENS1_15EpilogueDefaultEEEEEvvEEEEvNT_6ParamsE)
        /*02c0*/ 	.short	0x0210
        /*02c2*/ 	.short	0x0470


	//----- nvinfo : EIATTR_SW_WAR
	.align		4
.L_43:
        /*02c4*/ 	.byte	0x04, 0x36
        /*02c6*/ 	.short	(.L_45 - .L_44)
.L_44:
        /*02c8*/ 	.word	0x00000008
.L_45:


//--------------------- .nv.callgraph             --------------------------
	.section	.nv.callgraph,"",@"SHT_CUDA_CALLGRAPH"
	.align	4
	.sectionentsize	8
	.align		4
        /*0000*/ 	.word	0x00000000
	.align		4
        /*0004*/ 	.word	0xffffffff
	.align		4
        /*0008*/ 	.word	index@(_ZN7cutlass13device_kernelINS_4gemm6kernel13GemmUniversalIN4cute5tupleIJiiiiEEENS1_10collective13CollectiveMmaINS1_34MainloopSm90TmaGmmaWarpSpecializedILi5ENS5_IJNS4_1CILi1EEESB_SB_EEENS1_35KernelTmaWarpSpecializedCooperativeEEENS5_IJNSA_ILi256EEENSA_ILi128EEENSA_ILi32EEEEEENS_6half_tENS5_IJlSB_lEEESJ_SK_NS4_8TiledMMAINS4_8MMA_AtomIJNS4_4SM904GMMA26MMA_64x128x16_F32F16F16_SSILNSO_5MajorE0ELSQ_0ELNSO_7ScaleInE1ELSR_1EEEEEENS4_6LayoutINS5_IJNSA_ILi2EEESB_SB_EEENS5_IJSB_NSA_ILi0EEESX_EEEEENS5_IJNS4_10UnderscoreES10_S10_EEEEENS4_13SM90_TMA_LOADENS4_14ComposedLayoutINS4_7SwizzleILi2ELi4ELi3EEENS4_18smem_ptr_flag_bitsILi16EEENSU_INS5_IJNSA_ILi8EEESH_EEENS5_IJSH_SB_EEEEEEEvNS4_8identityES13_S1D_vS1E_EENS_8epilogue10collective6detail29Sm90TmaWarpSpecializedAdapterINS1H_15DefaultEpilogueISJ_SK_SK_NS1G_6thread17LinearCombinationISJ_Li1EffLNS1L_9ScaleType4KindE0ELNS_15FloatRoundStyleE2ESJ_EENS1_15EpilogueDefaultEEEEEvvEEEEvNT_6ParamsE)
	.align		4
        /*000c*/ 	.word	index@(__assertfail)
	.align		4
        /*0010*/ 	.word	0x00000000
	.align		4
        /*0014*/ 	.word	0xfffffffe
	.align		4
        /*0018*/ 	.word	0x00000000
	.align		4
        /*001c*/ 	.word	0xfffffffd
	.align		4
        /*0020*/ 	.word	0x00000000
	.align		4
        /*0024*/ 	.word	0xfffffffc


//--------------------- .nv.constant4             --------------------------
	.section	.nv.constant4,"a",@progbits
	.align	8
	.align		8
.nv.constant4:
        /*0000*/ 	.dword	__assertfail
	.align		8
        /*0008*/ 	.dword	__unnamed_1
	.align		8
        /*0010*/ 	.dword	_ZN39_INTERNAL_44daefbf_4_k_cu_e3544718_32824cuda3std3__45__cpo5beginE
	.align		8
        /*0018*/ 	.dword	_ZN39_INTERNAL_44daefbf_4_k_cu_e3544718_32824cuda3std3__45__cpo3endE
	.align		8
        /*0020*/ 	.dword	_ZN39_INTERNAL_44daefbf_4_k_cu_e3544718_32824cuda3std3__45__cpo6cbeginE
	.align		8
        /*0028*/ 	.dword	_ZN39_INTERNAL_44daefbf_4_k_cu_e3544718_32824cuda3std3__45__cpo4cendE
	.align		8
        /*0030*/ 	.dword	_ZN39_INTERNAL_44daefbf_4_k_cu_e3544718_32824cuda3std3__441_GLOBAL__N__44daefbf_4_k_cu_e3544718_32826ignoreE
	.align		8
        /*0038*/ 	.dword	_ZN39_INTERNAL_44daefbf_4_k_cu_e3544718_32824cuda3std3__419piecewise_constructE
	.align		8
        /*0040*/ 	.dword	_ZN39_INTERNAL_44daefbf_4_k_cu_e3544718_32824cuda3std3__48in_placeE
	.align		8
        /*0048*/ 	.dword	_ZN39_INTERNAL_44daefbf_4_k_cu_e3544718_32824cuda3std6ranges3__45__cpo4swapE
	.align		8
        /*0050*/ 	.dword	_ZN39_INTERNAL_44daefbf_4_k_cu_e3544718_32824cuda3std6ranges3__45__cpo9iter_moveE
	.align		8
        /*0058*/ 	.dword	_ZN39_INTERNAL_44daefbf_4_k_cu_e3544718_32824cute7productE
	.align		8
        /*0060*/ 	.dword	_ZN39_INTERNAL_44daefbf_4_k_cu_e3544718_32824cute1_E
	.align		8
        /*0068*/ 	.dword	$str$22
	.align		8
        /*0070*/ 	.dword	$str$23


//--------------------- .text._ZN7cutlass13device_kernelINS_4gemm6kernel13GemmUniversalIN4cute5tupleIJiiiiEEENS1_10collective13CollectiveMmaINS1_34MainloopSm90TmaGmmaWarpSpecializedILi5ENS5_IJNS4_1CILi1EEESB_SB_EEENS1_35KernelTmaWarpSpecializedCooperativeEEENS5_IJNSA_ILi256EEENSA_ILi128EEENSA_ILi32EEEEEENS_6half_tENS5_IJlSB_lEEESJ_SK_NS4_8TiledMMAINS4_8MMA_AtomIJNS4_4SM904GMMA26MMA_64x128x16_F32F16F16_SSILNSO_5MajorE0ELSQ_0ELNSO_7ScaleInE1ELSR_1EEEEEENS4_6LayoutINS5_IJNSA_ILi2EEESB_SB_EEENS5_IJSB_NSA_ILi0EEESX_EEEEENS5_IJNS4_10UnderscoreES10_S10_EEEEENS4_13SM90_TMA_LOADENS4_14ComposedLayoutINS4_7SwizzleILi2ELi4ELi3EEENS4_18smem_ptr_flag_bitsILi16EEENSU_INS5_IJNSA_ILi8EEESH_EEENS5_IJSH_SB_EEEEEEEvNS4_8identityES13_S1D_vS1E_EENS_8epilogue10collective6detail29Sm90TmaWarpSpecializedAdapterINS1H_15DefaultEpilogueISJ_SK_SK_NS1G_6thread17LinearCombinationISJ_Li1EffLNS1L_9ScaleType4KindE0ELNS_15FloatRoundStyleE2ESJ_EENS1_15EpilogueDefaultEEEEEvvEEEEvNT_6ParamsE --------------------------
	.section	.text._ZN7cutlass13device_kernelINS_4gemm6kernel13GemmUniversalIN4cute5tupleIJiiiiEEENS1_10collective13CollectiveMmaINS1_34MainloopSm90TmaGmmaWarpSpecializedILi5ENS5_IJNS4_1CILi1EEESB_SB_EEENS1_35KernelTmaWarpSpecializedCooperativeEEENS5_IJNSA_ILi256EEENSA_ILi128EEENSA_ILi32EEEEEENS_6half_tENS5_IJlSB_lEEESJ_SK_NS4_8TiledMMAINS4_8MMA_AtomIJNS4_4SM904GMMA26MMA_64x128x16_F32F16F16_SSILNSO_5MajorE0ELSQ_0ELNSO_7ScaleInE1ELSR_1EEEEEENS4_6LayoutINS5_IJNSA_ILi2EEESB_SB_EEENS5_IJSB_NSA_ILi0EEESX_EEEEENS5_IJNS4_10UnderscoreES10_S10_EEEEENS4_13SM90_TMA_LOADENS4_14ComposedLayoutINS4_7SwizzleILi2ELi4ELi3EEENS4_18smem_ptr_flag_bitsILi16EEENSU_INS5_IJNSA_ILi8EEESH_EEENS5_IJSH_SB_EEEEEEEvNS4_8identityES13_S1D_vS1E_EENS_8epilogue10collective6detail29Sm90TmaWarpSpecializedAdapterINS1H_15DefaultEpilogueISJ_SK_SK_NS1G_6thread17LinearCombinationISJ_Li1EffLNS1L_9ScaleType4KindE0ELNS_15FloatRoundStyleE2ESJ_EENS1_15EpilogueDefaultEEEEEvvEEEEvNT_6ParamsE,"ax",@progbits
	.align	128
.text._ZN7cutlass13device_kernelINS_4gemm6kernel13GemmUniversalIN4cute5tupleIJiiiiEEENS1_10collective13CollectiveMmaINS1_34MainloopSm90TmaGmmaWarpSpecializedILi5ENS5_IJNS4_1CILi1EEESB_SB_EEENS1_35KernelTmaWarpSpecializedCooperativeEEENS5_IJNSA_ILi256EEENSA_ILi128EEENSA_ILi32EEEEEENS_6half_tENS5_IJlSB_lEEESJ_SK_NS4_8TiledMMAINS4_8MMA_AtomIJNS4_4SM904GMMA26MMA_64x128x16_F32F16F16_SSILNSO_5MajorE0ELSQ_0ELNSO_7ScaleInE1ELSR_1EEEEEENS4_6LayoutINS5_IJNSA_ILi2EEESB_SB_EEENS5_IJSB_NSA_ILi0EEESX_EEEEENS5_IJNS4_10UnderscoreES10_S10_EEEEENS4_13SM90_TMA_LOADENS4_14ComposedLayoutINS4_7SwizzleILi2ELi4ELi3EEENS4_18smem_ptr_flag_bitsILi16EEENSU_INS5_IJNSA_ILi8EEESH_EEENS5_IJSH_SB_EEEEEEEvNS4_8identityES13_S1D_vS1E_EENS_8epilogue10collective6detail29Sm90TmaWarpSpecializedAdapterINS1H_15DefaultEpilogueISJ_SK_SK_NS1G_6thread17LinearCombinationISJ_Li1EffLNS1L_9ScaleType4KindE0ELNS_15FloatRoundStyleE2ESJ_EENS1_15EpilogueDefaultEEEEEvvEEEEvNT_6ParamsE:
        .type           _ZN7cutlass13device_kernelINS_4gemm6kernel13GemmUniversalIN4cute5tupleIJiiiiEEENS1_10collective13CollectiveMmaINS1_34MainloopSm90TmaGmmaWarpSpecializedILi5ENS5_IJNS4_1CILi1EEESB_SB_EEENS1_35KernelTmaWarpSpecializedCooperativeEEENS5_IJNSA_ILi256EEENSA_ILi128EEENSA_ILi32EEEEEENS_6half_tENS5_IJlSB_lEEESJ_SK_NS4_8TiledMMAINS4_8MMA_AtomIJNS4_4SM904GMMA26MMA_64x128x16_F32F16F16_SSILNSO_5MajorE0ELSQ_0ELNSO_7ScaleInE1ELSR_1EEEEEENS4_6LayoutINS5_IJNSA_ILi2EEESB_SB_EEENS5_IJSB_NSA_ILi0EEESX_EEEEENS5_IJNS4_10UnderscoreES10_S10_EEEEENS4_13SM90_TMA_LOADENS4_14ComposedLayoutINS4_7SwizzleILi2ELi4ELi3EEENS4_18smem_ptr_flag_bitsILi16EEENSU_INS5_IJNSA_ILi8EEESH_EEENS5_IJSH_SB_EEEEEEEvNS4_8identityES13_S1D_vS1E_EENS_8epilogue10collective6detail29Sm90TmaWarpSpecializedAdapterINS1H_15DefaultEpilogueISJ_SK_SK_NS1G_6thread17LinearCombinationISJ_Li1EffLNS1L_9ScaleType4KindE0ELNS_15FloatRoundStyleE2ESJ_EENS1_15EpilogueDefaultEEEEEvvEEEEvNT_6ParamsE,@function
        .size           _ZN7cutlass13device_kernelINS_4gemm6kernel13GemmUniversalIN4cute5tupleIJiiiiEEENS1_10collective13CollectiveMmaINS1_34MainloopSm90TmaGmmaWarpSpecializedILi5ENS5_IJNS4_1CILi1EEESB_SB_EEENS1_35KernelTmaWarpSpecializedCooperativeEEENS5_IJNSA_ILi256EEENSA_ILi128EEENSA_ILi32EEEEEENS_6half_tENS5_IJlSB_lEEESJ_SK_NS4_8TiledMMAINS4_8MMA_AtomIJNS4_4SM904GMMA26MMA_64x128x16_F32F16F16_SSILNSO_5MajorE0ELSQ_0ELNSO_7ScaleInE1ELSR_1EEEEEENS4_6LayoutINS5_IJNSA_ILi2EEESB_SB_EEENS5_IJSB_NSA_ILi0EEESX_EEEEENS5_IJNS4_10UnderscoreES10_S10_EEEEENS4_13SM90_TMA_LOADENS4_14ComposedLayoutINS4_7SwizzleILi2ELi4ELi3EEENS4_18smem_ptr_flag_bitsILi16EEENSU_INS5_IJNSA_ILi8EEESH_EEENS5_IJSH_SB_EEEEEEEvNS4_8identityES13_S1D_vS1E_EENS_8epilogue10collective6detail29Sm90TmaWarpSpecializedAdapterINS1H_15DefaultEpilogueISJ_SK_SK_NS1G_6thread17LinearCombinationISJ_Li1EffLNS1L_9ScaleType4KindE0ELNS_15FloatRoundStyleE2ESJ_EENS1_15EpilogueDefaultEEEEEvvEEEEvNT_6ParamsE,(.L_x_322 - _ZN7cutlass13device_kernelINS_4gemm6kernel13GemmUniversalIN4cute5tupleIJiiiiEEENS1_10collective13CollectiveMmaINS1_34MainloopSm90TmaGmmaWarpSpecializedILi5ENS5_IJNS4_1CILi1EEESB_SB_EEENS1_35KernelTmaWarpSpecializedCooperativeEEENS5_IJNSA_ILi256EEENSA_ILi128EEENSA_ILi32EEEEEENS_6half_tENS5_IJlSB_lEEESJ_SK_NS4_8TiledMMAINS4_8MMA_AtomIJNS4_4SM904GMMA26MMA_64x128x16_F32F16F16_SSILNSO_5MajorE0ELSQ_0ELNSO_7ScaleInE1ELSR_1EEEEEENS4_6LayoutINS5_IJNSA_ILi2EEESB_SB_EEENS5_IJSB_NSA_ILi0EEESX_EEEEENS5_IJNS4_10UnderscoreES10_S10_EEEEENS4_13SM90_TMA_LOADENS4_14ComposedLayoutINS4_7SwizzleILi2ELi4ELi3EEENS4_18smem_ptr_flag_bitsILi16EEENSU_INS5_IJNSA_ILi8EEESH_EEENS5_IJSH_SB_EEEEEEEvNS4_8identityES13_S1D_vS1E_EENS_8epilogue10collective6detail29Sm90TmaWarpSpecializedAdapterINS1H_15DefaultEpilogueISJ_SK_SK_NS1G_6thread17LinearCombinationISJ_Li1EffLNS1L_9ScaleType4KindE0ELNS_15FloatRoundStyleE2ESJ_EENS1_15EpilogueDefaultEEEEEvvEEEEvNT_6ParamsE)
        .other          _ZN7cutlass13device_kernelINS_4gemm6kernel13GemmUniversalIN4cute5tupleIJiiiiEEENS1_10collective13CollectiveMmaINS1_34MainloopSm90TmaGmmaWarpSpecializedILi5ENS5_IJNS4_1CILi1EEESB_SB_EEENS1_35KernelTmaWarpSpecializedCooperativeEEENS5_IJNSA_ILi256EEENSA_ILi128EEENSA_ILi32EEEEEENS_6half_tENS5_IJlSB_lEEESJ_SK_NS4_8TiledMMAINS4_8MMA_AtomIJNS4_4SM904GMMA26MMA_64x128x16_F32F16F16_SSILNSO_5MajorE0ELSQ_0ELNSO_7ScaleInE1ELSR_1EEEEEENS4_6LayoutINS5_IJNSA_ILi2EEESB_SB_EEENS5_IJSB_NSA_ILi0EEESX_EEEEENS5_IJNS4_10UnderscoreES10_S10_EEEEENS4_13SM90_TMA_LOADENS4_14ComposedLayoutINS4_7SwizzleILi2ELi4ELi3EEENS4_18smem_ptr_flag_bitsILi16EEENSU_INS5_IJNSA_ILi8EEESH_EEENS5_IJSH_SB_EEEEEEEvNS4_8identityES13_S1D_vS1E_EENS_8epilogue10collective6detail29Sm90TmaWarpSpecializedAdapterINS1H_15DefaultEpilogueISJ_SK_SK_NS1G_6thread17LinearCombinationISJ_Li1EffLNS1L_9ScaleType4KindE0ELNS_15FloatRoundStyleE2ESJ_EENS1_15EpilogueDefaultEEEEEvvEEEEvNT_6ParamsE,@"STO_CUDA_ENTRY STV_DEFAULT"
_ZN7cutlass13device_kernelINS_4gemm6kernel13GemmUniversalIN4cute5tupleIJiiiiEEENS1_10collective13CollectiveMmaINS1_34MainloopSm90TmaGmmaWarpSpecializedILi5ENS5_IJNS4_1CILi1EEESB_SB_EEENS1_35KernelTmaWarpSpecializedCooperativeEEENS5_IJNSA_ILi256EEENSA_ILi128EEENSA_ILi32EEEEEENS_6half_tENS5_IJlSB_lEEESJ_SK_NS4_8TiledMMAINS4_8MMA_AtomIJNS4_4SM904GMMA26MMA_64x128x16_F32F16F16_SSILNSO_5MajorE0ELSQ_0ELNSO_7ScaleInE1ELSR_1EEEEEENS4_6LayoutINS5_IJNSA_ILi2EEESB_SB_EEENS5_IJSB_NSA_ILi0EEESX_EEEEENS5_IJNS4_10UnderscoreES10_S10_EEEEENS4_13SM90_TMA_LOADENS4_14ComposedLayoutINS4_7SwizzleILi2ELi4ELi3EEENS4_18smem_ptr_flag_bitsILi16EEENSU_INS5_IJNSA_ILi8EEESH_EEENS5_IJSH_SB_EEEEEEEvNS4_8identityES13_S1D_vS1E_EENS_8epilogue10collective6detail29Sm90TmaWarpSpecializedAdapterINS1H_15DefaultEpilogueISJ_SK_SK_NS1G_6thread17LinearCombinationISJ_Li1EffLNS1L_9ScaleType4KindE0ELNS_15FloatRoundStyleE2ESJ_EENS1_15EpilogueDefaultEEEEEvvEEEEvNT_6ParamsE:
[----:B------:R-:W0:Y:S01]  /*0000*/  LDC R1, c[0x0][0x28] ;  /* 0x00000a00ff017b82 */ /* 0x000e220000000800 */
[----:B------:R-:W1:Y:S01]  /*0010*/  S2R R18, SR_TID.X ;  /* 0x0000000000127919 */ /* 0x000e620000002100 */
[----:B------:R-:W-:Y:S01]  /*0020*/  ELECT P0, URZ, PT ;  /* 0x00000000003f782f */ /* 0x000fe20003800000 */
[----:B------:R-:W-:Y:S01]  /*0030*/  BSSY B0, `(.L_x_0) ;  /* 0x000000f000007945 */ /* 0x000fe20003800000 */
[--C-:B-1----:R-:W-:Y:S02]  /*0040*/  SHF.R.U32.HI R0, RZ, 0x5, R18.reuse ;  /* 0x00000005ff007819 */ /* 0x102fe40000011612 */
[----:B------:R-:W-:-:S03]  /*0050*/  SHF.R.U32.HI R22, RZ, 0x7, R18 ;  /* 0x00000007ff167819 */ /* 0x000fc60000011612 */
[----:B------:R-:W1:Y:S04]  /*0060*/  SHFL.IDX PT, R5, R0, RZ, 0x1f ;  /* 0x00001fff00057589 */ /* 0x000e6800000e0000 */
[----:B------:R2:W3:Y:S01]  /*0070*/  SHFL.IDX PT, R8, R22, RZ, 0x1f ;  /* 0x00001fff16087589 */ /* 0x0004e200000e0000 */
[----:B-1----:R-:W-:-:S13]  /*0080*/  ISETP.NE.OR P0, PT, R5, RZ, !P0 ;  /* 0x000000ff0500720c */ /* 0x002fda0004705670 */
[----:B0-23--:R-:W-:Y:S05]  /*0090*/  @P0 BRA `(.L_x_1) ;  /* 0x0000000000200947 */ /* 0x00dfea0003800000 */
[----:B------:R-:W-:Y:S02]  /*00a0*/  ULDC.64 UR4, c[0x0][0x198] ;  /* 0x0000660000047ab9 */ /* 0x000fe40000000a00 */
[----:B------:R-:W-:Y:S02]  /*00b0*/  UIADD3 UR6, UP0, UR4, 0xf0, URZ ;  /* 0x000000f004067890 */ /* 0x000fe4000ff1e03f */
[----:B------:R-:W-:Y:S02]  /*00c0*/  UIADD3 UR4, UP1, UR4, 0x1f0, URZ ;  /* 0x000001f004047890 */ /* 0x000fe4000ff3e03f */
[----:B------:R-:W-:Y:S02]  /*00d0*/  UIADD3.X UR7, URZ, UR5, URZ, UP0, !UPT ;  /* 0x000000053f077290 */ /* 0x000fe400087fe43f */
[----:B------:R-:W-:-:S07]  /*00e0*/  UIADD3.X UR5, URZ, UR5, URZ, UP1, !UPT ;  /* 0x000000053f057290 */ /* 0x000fce0008ffe43f */
[----:B------:R0:W-:Y:S02]  /*00f0*/  UTMACCTL.PF [UR6] ;  /* 0x00000000060079b9 */ /* 0x0001e40008040000 */
[----:B------:R0:W-:Y:S02]  /*0100*/  UTMACCTL.PF [UR4] ;  /* 0x00000000040079b9 */ /* 0x0001e40008040000 */
[----:B0-----:R-:W-:Y:S01]  /*0110*/  NOP ;  /* 0x0000000000007918 */ /* 0x001fe20000000000 */
.L_x_1:
[----:B------:R-:W-:Y:S05]  /*0120*/  BSYNC B0 ;  /* 0x0000000000007941 */ /* 0x000fea0003800000 */
.L_x_0:
[----:B------:R-:W0:Y:S02]  /*0130*/  SHFL.IDX PT, R2, R0, RZ, 0x1f ;  /* 0x00001fff00027589 */ /* 0x000e2400000e0000 */
[----:B0-----:R-:W-:-:S13]  /*0140*/  ISETP.NE.AND P0, PT, R2, RZ, PT ;  /* 0x000000ff0200720c */ /* 0x001fda0003f05270 */
[----:B------:R-:W-:Y:S05]  /*0150*/  @P0 BRA `(.L_x_2) ;  /* 0x0000000000600947 */ /* 0x000fea0003800000 */
[----:B------:R-:W0:Y:S01]  /*0160*/  S2UR UR8, SR_CgaCtaId ;  /* 0x00000000000879c3 */ /* 0x000e220000008800 */
[----:B------:R-:W-:Y:S01]  /*0170*/  UMOV UR4, 0x400 ;  /* 0x0000040000047882 */ /* 0x000fe20000000000 */
[----:B------:R-:W-:Y:S01]  /*0180*/  UMOV UR5, 0x1 ;  /* 0x0000000100057882 */ /* 0x000fe20000000000 */
[----:B------:R-:W-:Y:S01]  /*0190*/  UMOV UR6, 0x100 ;  /* 0x0000010000067882 */ /* 0x000fe20000000000 */
[----:B------:R-:W-:Y:S01]  /*01a0*/  ELECT P0, URZ, PT ;  /* 0x00000000003f782f */ /* 0x000fe20003800000 */
[----:B------:R-:W-:-:S04]  /*01b0*/  UIADD3 UR6, -UR6, 0x100000, URZ ;  /* 0x0010000006067890 */ /* 0x000fc8000fffe13f */
[----:B------:R-:W-:Y:S02]  /*01c0*/  USHF.L.U32 UR7, UR6, 0xb, URZ ;  /* 0x0000000b06077899 */ /* 0x000fe4000800063f */
[----:B------:R-:W-:Y:S02]  /*01d0*/  USHF.L.U32 UR6, UR6, 0x1, URZ ;  /* 0x0000000106067899 */ /* 0x000fe4000800063f */
[----:B0-----:R-:W-:Y:S02]  /*01e0*/  ULEA UR8, UR8, UR4, 0x18 ;  /* 0x0000000408087291 */ /* 0x001fe4000f8ec03f */
[----:B------:R-:W-:-:S04]  /*01f0*/  UIADD3 UR4, -UR5, 0x100000, URZ ;  /* 0x0010000005047890 */ /* 0x000fc8000fffe13f */
[----:B------:R-:W-:Y:S02]  /*0200*/  USHF.L.U32 UR5, UR4, 0xb, URZ ;  /* 0x0000000b04057899 */ /* 0x000fe4000800063f */
[----:B------:R-:W-:Y:S01]  /*0210*/  USHF.L.U32 UR4, UR4, 0x1, URZ ;  /* 0x0000000104047899 */ /* 0x000fe2000800063f */
[----:B------:R-:W0:Y:S11]  /*0220*/  FENCE.VIEW.ASYNC.S ;  /* 0x00000000000073c6 */ /* 0x000e360000000000 */
[----:B0-----:R0:W1:Y:S01]  /*0230*/  SYNCS.EXCH.64 URZ, [UR8], UR4 ;  /* 0x00000004083f75b2 */ /* 0x0010620008000100 */
[----:B------:R0:W2:Y:S01]  /*0240*/  SYNCS.EXCH.64 URZ, [UR8+0x28], UR6 ;  /* 0x00002806083f75b2 */ /* 0x0000a20008000100 */
[----:B------:R0:W3:Y:S01]  /*0250*/  SYNCS.EXCH.64 URZ, [UR8+0x8], UR4 ;  /* 0x00000804083f75b2 */ /* 0x0000e20008000100 */
[----:B------:R0:W4:Y:S01]  /*0260*/  SYNCS.EXCH.64 URZ, [UR8+0x30], UR6 ;  /* 0x00003006083f75b2 */ /* 0x0001220008000100 */
[----:B------:R0:W0:Y:S01]  /*0270*/  SYNCS.EXCH.64 URZ, [UR8+0x10], UR4 ;  /* 0x00001004083f75b2 */ /* 0x0000220008000100 */
[----:B------:R0:W0:Y:S01]  /*0280*/  SYNCS.EXCH.64 URZ, [UR8+0x38], UR6 ;  /* 0x00003806083f75b2 */ /* 0x0000220008000100 */
[----:B------:R0:W0:Y:S01]  /*0290*/  SYNCS.EXCH.64 URZ, [UR8+0x18], UR4 ;  /* 0x00001804083f75b2 */ /* 0x0000220008000100 */
[----:B------:R0:W0:Y:S01]  /*02a0*/  SYNCS.EXCH.64 URZ, [UR8+0x40], UR6 ;  /* 0x00004006083f75b2 */ /* 0x0000220008000100 */
[----:B------:R0:W0:Y:S01]  /*02b0*/  SYNCS.EXCH.64 URZ, [UR8+0x20], UR4 ;  /* 0x00002004083f75b2 */ /* 0x0000220008000100 */
[----:B------:R0:W0:Y:S01]  /*02c0*/  SYNCS.EXCH.64 URZ, [UR8+0x48], UR6 ;  /* 0x00004806083f75b2 */ /* 0x0000220008000100 */
[----:B------:R-:W-:Y:S01]  /*02d0*/  NOP ;  /* 0x0000000000007918 */ /* 0x000fe20000000000 */
.L_x_2:
[----:B------:R-:W5:Y:S01]  /*02e0*/  SHFL.IDX PT, R0, R0, RZ, 0x1f ;  /* 0x00001fff00007589 */ /* 0x000f6200000e0000 */
[----:B------:R-:W1:Y:S01]  /*02f0*/  LDC R2, c[0x0][0x65c] ;  /* 0x00019700ff027b82 */ /* 0x000e620000000800 */
[----:B------:R-:W-:Y:S02]  /*0300*/  ELECT P0, URZ, PT ;  /* 0x00000000003f782f */ /* 0x000fe40003800000 */
[----:B------:R-:W-:Y:S01]  /*0310*/  SHF.R.S32.HI R6, RZ, 0x1f, R5 ;  /* 0x0000001fff067819 */ /* 0x000fe20000011405 */
[----:B------:R-:W2:Y:S01]  /*0320*/  S2R R3, SR_CTAID.Y ;  /* 0x0000000000037919 */ /* 0x000ea20000002600 */
[----:B0-----:R-:W-:Y:S01]  /*0330*/  UMOV UR4, 0x20 ;  /* 0x0000002000047882 */ /* 0x001fe20000000000 */
[----:B------:R-:W-:Y:S01]  /*0340*/  ISETP.NE.AND P2, PT, R8, RZ, PT ;  /* 0x000000ff0800720c */ /* 0x000fe20003f45270 */
[----:B------:R-:W-:Y:S01]  /*0350*/  NOP ;  /* 0x0000000000007918 */ /* 0x000fe20000000000 */
[----:B------:R-:W0:Y:S01]  /*0360*/  S2R R4, SR_CTAID.X ;  /* 0x0000000000047919 */ /* 0x000e220000002500 */
[----:B------:R-:W-:Y:S01]  /*0370*/  LEA.HI R6, R6, R5, RZ, 0x2 ;  /* 0x0000000506067211 */ /* 0x000fe200078f10ff */
[----:B------:R-:W-:Y:S01]  /*0380*/  NOP ;  /* 0x0000000000007918 */ /* 0x000fe20000000000 */
[----:B-----5:R-:W-:-:S02]  /*0390*/  ISETP.NE.OR P0, PT, R0, RZ, !P0 ;  /* 0x000000ff0000720c */ /* 0x020fc40004705670 */
[----:B-1----:R-:W-:-:S04]  /*03a0*/  ISETP.NE.AND P3, PT, R2, 0x1, PT ;  /* 0x000000010200780c */ /* 0x002fc80003f65270 */
[----:B------:R-:W-:Y:S02]  /*03b0*/  P2R R0, PR, RZ, 0x8 ;  /* 0x00000008ff007803 */ /* 0x000fe40000000000 */
[----:B------:R-:W-:-:S05]  /*03c0*/  LOP3.LUT R0, R6, 0xfffffffc, RZ, 0xc0, !PT ;  /* 0xfffffffc06007812 */ /* 0x000fca00078ec0ff */
[----:B------:R-:W-:Y:S01]  /*03d0*/  VOTEU.ALL UP0, P0 ;  /* 0x00000000003f7886 */ /* 0x000fe20000000000 */
[----:B------:R-:W-:Y:S01]  /*03e0*/  IMAD.IADD R0, R5, 0x1, -R0 ;  /* 0x0000000105007824 */ /* 0x000fe200078e0a00 */
[----:B------:R-:W0:Y:S01]  /*03f0*/  @P3 LDC R17, c[0x0][0x10] ;  /* 0x00000400ff113b82 */ /* 0x000e220000000800 */
[----:B------:R-:W-:Y:S01]  /*0400*/  VOTEU.ALL UP1, P0 ;  /* 0x00000000003f7886 */ /* 0x000fe20000020000 */
[----:B--2---:R-:W-:Y:S01]  /*0410*/  @P3 IMAD.MOV.U32 R6, RZ, RZ, R3 ;  /* 0x000000ffff063224 */ /* 0x004fe200078e0003 */
[----:B------:R-:W-:Y:S01]  /*0420*/  @!UP0 UMOV UR6, 0x400 ;  /* 0x0000040000068882 */ /* 0x000fe20000000000 */
[----:B------:R-:W-:-:S04]  /*0430*/  @!UP0 UIADD3 UR4, -UR4, 0x100000, URZ ;  /* 0x0010000004048890 */ /* 0x000fc8000fffe13f */
[----:B------:R-:W-:Y:S02]  /*0440*/  @!UP0 USHF.L.U32 UR5, UR4, 0xb, URZ ;  /* 0x0000000b04058899 */ /* 0x000fe4000800063f */
[----:B------:R-:W-:Y:S01]  /*0450*/  @!UP0 USHF.L.U32 UR4, UR4, 0x1, URZ ;  /* 0x0000000104048899 */ /* 0x000fe2000800063f */
[----:B------:R-:W-:Y:S02]  /*0460*/  @P3 IMAD.MOV.U32 R7, RZ, RZ, RZ ;  /* 0x000000ffff073224 */ /* 0x000fe400078e00ff */
[----:B------:R-:W-:Y:S01]  /*0470*/  IMAD.MOV.U32 R5, RZ, RZ, RZ ;  /* 0x000000ffff057224 */ /* 0x000fe200078e00ff */
[----:B------:R-:W1:Y:S01]  /*0480*/  @!UP0 S2UR UR7, SR_CgaCtaId ;  /* 0x00000000000789c3 */ /* 0x000e620000008800 */
[----:B------:R-:W-:-:S07]  /*0490*/  @P3 IMAD.MOV.U32 R11, RZ, RZ, RZ ;  /* 0x000000ffff0b3224 */ /* 0x000fce00078e00ff */
[----:B------:R-:W2:Y:S01]  /*04a0*/  @!P3 LDC R9, c[0x0][0xc] ;  /* 0x00000300ff09bb82 */ /* 0x000ea20000000800 */
[----:B0-----:R-:W-:-:S04]  /*04b0*/  @P3 IMAD.WIDE.U32 R16, R4, R17, R6 ;  /* 0x0000001104103225 */ /* 0x001fc800078e0006 */
[----:B------:R-:W-:Y:S01]  /*04c0*/  @P3 IMAD.IADD R17, R17, 0x1, R11 ;  /* 0x0000000111113824 */ /* 0x000fe200078e020b */
[----:B-1----:R-:W-:Y:S01]  /*04d0*/  @!UP0 ULEA UR6, UR7, UR6, 0x18 ;  /* 0x0000000607068291 */ /* 0x002fe2000f8ec03f */
[----:B------:R-:W-:Y:S01]  /*04e0*/  VOTEU.ALL UP0, P0 ;  /* 0x00000000003f7886 */ /* 0x000fe20000000000 */
[----:B------:R-:W-:-:S04]  /*04f0*/  ISETP.NE.AND P0, PT, R0, 0x3, PT ;  /* 0x000000030000780c */ /* 0x000fc80003f05270 */
[----:B------:R-:W-:Y:S01]  /*0500*/  ISETP.EQ.OR P0, PT, R0, RZ, !P0 ;  /* 0x000000ff0000720c */ /* 0x000fe20004702670 */
[----:B--2---:R-:W-:-:S03]  /*0510*/  @!P3 IMAD.WIDE.U32 R6, R9, R3, R4 ;  /* 0x000000030906b225 */ /* 0x004fc600078e0004 */
[C---:B------:R-:W-:Y:S01]  /*0520*/  ISETP.EQ.AND P0, PT, R8.reuse, RZ, P0 ;  /* 0x000000ff0800720c */ /* 0x040fe20000702270 */
[----:B------:R-:W-:Y:S01]  /*0530*/  VIADD R8, R8, 0xffffffff ;  /* 0xffffffff08087836 */ /* 0x000fe20000000000 */
[----:B------:R-:W0:Y:S02]  /*0540*/  FENCE.VIEW.ASYNC.S ;  /* 0x00000000000073c6 */ /* 0x000e240000000000 */
[----:B0-----:R0:W3:Y:S01]  /*0550*/  @!UP0 SYNCS.EXCH.64 URZ, [UR6+0x60], UR4 ;  /* 0x00006004063f85b2 */ /* 0x0010e20008000100 */
[----:B------:R-:W-:Y:S01]  /*0560*/  @!P3 MOV R16, R6 ;  /* 0x000000060010b202 */ /* 0x000fe20000000f00 */
[----:B------:R-:W-:Y:S01]  /*0570*/  @!P3 IMAD.MOV.U32 R17, RZ, RZ, R7 ;  /* 0x000000ffff11b224 */ /* 0x000fe200078e0007 */
[----:B------:R-:W-:Y:S02]  /*0580*/  SEL R19, RZ, 0x1, !P0 ;  /* 0x00000001ff137807 */ /* 0x000fe40004000000 */
[----:B------:R-:W-:-:S04]  /*0590*/  ISETP.GE.U32.AND P1, PT, R8, 0x2, PT ;  /* 0x000000020800780c */ /* 0x000fc80003f26070 */
[----:B------:R-:W-:Y:S01]  /*05a0*/  SEL R19, R19, 0x2, P1 ;  /* 0x0000000213137807 */ /* 0x000fe20000800000 */
[----:B------:R0:W3:Y:S01]  /*05b0*/  @!UP1 SYNCS.EXCH.64 URZ, [UR6+0x68], UR4 ;  /* 0x00006804063f95b2 */ /* 0x0000e20008000100 */
[----:B------:R-:W-:Y:S01]  /*05c0*/  NOP ;  /* 0x0000000000007918 */ /* 0x000fe20000000000 */
[----:B---34-:R-:W-:Y:S06]  /*05d0*/  BAR.SYNC.DEFER_BLOCKING 0x0 ;  /* 0x0000000000007b1d */ /* 0x018fec0000010000 */
[----:B------:R-:W-:Y:S05]  /*05e0*/  @!P2 BRA `(.L_x_3) ;  /* 0x000000a000c4a947 */ /* 0x000fea0003800000 */
[----:B------:R-:W-:-:S13]  /*05f0*/  ISETP.GT.U32.AND P0, PT, R8, 0x1, PT ;  /* 0x000000010800780c */ /* 0x000fda0003f04070 */
[----:B0-----:R-:W-:Y:S05]  /*0600*/  @P0 EXIT ;  /* 0x000000000000094d */ /* 0x001fea0003800000 */
[----:B------:R-:W-:Y:S01]  /*0610*/  ULDC.64 UR4, c[0x0][0x650] ;  /* 0x0001940000047ab9 */ /* 0x000fe20000000a00 */
[----:B------:R-:W-:Y:S01]  /*0620*/  PRMT R0, RZ, 0x7610, R0 ;  /* 0x00007610ff007816 */ /* 0x000fe20000000000 */
[----:B------:R-:W-:Y:S01]  /*0630*/  IMAD.MOV.U32 R152, RZ, RZ, -0x1 ;  /* 0xffffffffff987424 */ /* 0x000fe200078e00ff */
[----:B------:R-:W-:Y:S01]  /*0640*/  ISETP.GE.U32.AND P0, PT, R16, UR4, PT ;  /* 0x0000000410007c0c */ /* 0x000fe2000bf06070 */
[----:B------:R-:W-:Y:S02]  /*0650*/  IMAD.MOV.U32 R153, RZ, RZ, -0x1 ;  /* 0xffffffffff997424 */ /* 0x000fe400078e00ff */
[----:B------:R-:W-:Y:S01]  /*0660*/  IMAD.MOV.U32 R23, RZ, RZ, -0x1 ;  /* 0xffffffffff177424 */ /* 0x000fe200078e00ff */
[----:B------:R-:W-:-:S13]  /*0670*/  ISETP.GE.U32.AND.EX P0, PT, R17, UR5, PT, P0 ;  /* 0x0000000511007c0c */ /* 0x000fda000bf06100 */
[----:B------:R-:W-:Y:S05]  /*0680*/  @P0 BRA `(.L_x_4) ;  /* 0x0000000400540947 */ /* 0x000fea0003800000 */
[----:B------:R-:W0:Y:S01]  /*0690*/  LDC.64 R14, c[0x0][0x628] ;  /* 0x00018a00ff0e7b82 */ /* 0x000e220000000a00 */
[----:B------:R-:W-:Y:S02]  /*06a0*/  IMAD.MOV.U32 R6, RZ, RZ, R16 ;  /* 0x000000ffff067224 */ /* 0x000fe400078e0010 */
[----:B------:R-:W-:-:S05]  /*06b0*/  IMAD.MOV.U32 R7, RZ, RZ, R17 ;  /* 0x000000ffff077224 */ /* 0x000fca00078e0011 */
[----:B------:R-:W1:Y:S08]  /*06c0*/  LDC R0, c[0x0][0x630] ;  /* 0x00018c00ff007b82 */ /* 0x000e700000000800 */
[----:B------:R-:W2:Y:S01]  /*06d0*/  LDC.64 R20, c[0x0][0x620] ;  /* 0x00018800ff147b82 */ /* 0x000ea20000000a00 */
[----:B0-----:R-:W-:-:S04]  /*06e0*/  ISETP.NE.U32.AND P0, PT, R14, RZ, PT ;  /* 0x000000ff0e00720c */ /* 0x001fc80003f05070 */
[----:B------:R-:W-:-:S13]  /*06f0*/  ISETP.NE.AND.EX P0, PT, R15, RZ, PT, P0 ;  /* 0x000000ff0f00720c */ /* 0x000fda0003f05300 */
[----:B-12---:R-:W-:Y:S05]  /*0700*/  @!P0 BRA `(.L_x_5) ;  /* 0x0000000000288947 */ /* 0x006fea0003800000 */
[----:B------:R-:W0:Y:S02]  /*0710*/  LDC R11, c[0x0][0x634] ;  /* 0x00018d00ff0b7b82 */ /* 0x000e240000000800 */
[----:B0-----:R-:W-:-:S04]  /*0720*/  IADD3 R11, P0, R16, R11, RZ ;  /* 0x0000000b100b7210 */ /* 0x001fc80007f1e0ff */
[----:B------:R-:W-:-:S05]  /*0730*/  IADD3.X R13, RZ, R17, RZ, P0, !PT ;  /* 0x00000011ff0d7210 */ /* 0x000fca00007fe4ff */
[----:B------:R-:W-:-:S04]  /*0740*/  IMAD.WIDE.U32 R6, R13, R14, RZ ;  /* 0x0000000e0d067225 */ /* 0x000fc800078e00ff */
[----:B------:R-:W-:-:S04]  /*0750*/  IMAD.WIDE.U32 R8, P0, R11, R15, R6 ;  /* 0x0000000f0b087225 */ /* 0x000fc80007800006 */
[----:B------:R-:W-:-:S04]  /*0760*/  IMAD.WIDE.U32 R6, R11, R14, RZ ;  /* 0x0000000e0b067225 */ /* 0x000fc800078e00ff */
[----:B------:R-:W-:Y:S01]  /*0770*/  IMAD.X R11, RZ, RZ, RZ, P0 ;  /* 0x000000ffff0b7224 */ /* 0x000fe200000e06ff */
[----:B------:R-:W-:Y:S01]  /*0780*/  IADD3 RZ, P0, R7, R8, RZ ;  /* 0x0000000807ff7210 */ /* 0x000fe20007f1e0ff */
[----:B------:R-:W-:-:S04]  /*0790*/  IMAD.MOV.U32 R10, RZ, RZ, R9 ;  /* 0x000000ffff0a7224 */ /* 0x000fc800078e0009 */
[----:B------:R-:W-:-:S08]  /*07a0*/  IMAD.WIDE.U32.X R6, R13, R15, R10, P0 ;  /* 0x0000000f0d067225 */ /* 0x000fd000000e040a */
.L_x_5:
[-CC-:B------:R-:W-:Y:S01]  /*07b0*/  SHF.R.U64 R23, R6, R0.reuse, R7.reuse ;  /* 0x0000000006177219 */ /* 0x180fe20000001207 */
[----:B------:R-:W0:Y:S01]  /*07c0*/  LDC R10, c[0x0][0x618] ;  /* 0x00018600ff0a7b82 */ /* 0x000e220000000800 */
[----:B------:R-:W-:Y:S01]  /*07d0*/  SHF.R.U32.HI R5, RZ, R0, R7 ;  /* 0x00000000ff057219 */ /* 0x000fe20000011607 */
[----:B------:R-:W-:Y:S01]  /*07e0*/  ULDC UR4, c[0x0][0x150] ;  /* 0x0000540000047ab9 */ /* 0x000fe20000000800 */
[----:B------:R-:W-:Y:S02]  /*07f0*/  IADD3 R9, P0, RZ, -R23, RZ ;  /* 0x80000017ff097210 */ /* 0x000fe40007f1e0ff */
[----:B------:R-:W-:-:S03]  /*0800*/  I2FP.F32.U32 R0, R4 ;  /* 0x0000000400007245 */ /* 0x000fc60000201000 */
[----:B------:R-:W1:Y:S01]  /*0810*/  LDC.64 R28, c[0x0][0x640] ;  /* 0x00019000ff1c7b82 */ /* 0x000e620000000a00 */
[----:B------:R-:W-:Y:S02]  /*0820*/  IMAD.X R11, RZ, RZ, ~R5, P0 ;  /* 0x000000ffff0b7224 */ /* 0x000fe400000e0e05 */
[----:B------:R-:W-:Y:S01]  /*0830*/  FMUL R0, R0, UR4 ;  /* 0x0000000400007c20 */ /* 0x000fe20008400000 */
[----:B------:R-:W-:Y:S01]  /*0840*/  IMAD.WIDE.U32 R6, R9, R20, R16 ;  /* 0x0000001409067225 */ /* 0x000fe200078e0010 */
[----:B------:R-:W-:-:S03]  /*0850*/  ULDC UR4, c[0x0][0x154] ;  /* 0x0000550000047ab9 */ /* 0x000fc60000000800 */
[----:B------:R-:W-:Y:S01]  /*0860*/  IMAD R8, R11, R20, RZ ;  /* 0x000000140b087224 */ /* 0x000fe200078e02ff */
[----:B------:R-:W2:Y:S01]  /*0870*/  LDC R5, c[0x0][0x144] ;  /* 0x00005100ff057b82 */ /* 0x000ea20000000800 */
[----:B------:R-:W3:Y:S02]  /*0880*/  F2I.U32.TRUNC.NTZ R0, R0 ;  /* 0x0000000000007305 */ /* 0x000ee4000020f000 */
[----:B------:R-:W-:-:S04]  /*0890*/  IMAD R9, R9, R21, R8 ;  /* 0x0000001509097224 */ /* 0x000fc800078e0208 */
[----:B------:R-:W-:Y:S01]  /*08a0*/  IMAD.IADD R7, R7, 0x1, R9 ;  /* 0x0000000107077824 */ /* 0x000fe200078e0209 */
[----:B------:R-:W4:Y:S01]  /*08b0*/  LDC R12, c[0x0][0x608] ;  /* 0x00018200ff0c7b82 */ /* 0x000f220000000800 */
[----:B------:R-:W-:-:S03]  /*08c0*/  IMAD.MOV.U32 R9, RZ, RZ, -0x1 ;  /* 0xffffffffff097424 */ /* 0x000fc600078e00ff */
[-CC-:B0-----:R-:W-:Y:S02]  /*08d0*/  SHF.R.U64 R20, R6, R10.reuse, R7.reuse ;  /* 0x0000000a06147219 */ /* 0x181fe40000001207 */
[----:B------:R-:W-:Y:S02]  /*08e0*/  I2FP.F32.U32 R6, R3 ;  /* 0x0000000300067245 */ /* 0x000fe40000201000 */
[----:B------:R-:W0:Y:S01]  /*08f0*/  LDC R26, c[0x0][0x658] ;  /* 0x00019600ff1a7b82 */ /* 0x000e220000000800 */
[----:B-1----:R-:W-:Y:S01]  /*0900*/  ISETP.NE.U32.AND P0, PT, R28, RZ, PT ;  /* 0x000000ff1c00720c */ /* 0x002fe20003f05070 */
[----:B---3--:R-:W-:Y:S01]  /*0910*/  IMAD.MOV R8, RZ, RZ, -R0 ;  /* 0x000000ffff087224 */ /* 0x008fe200078e0a00 */
[----:B------:R-:W-:Y:S01]  /*0920*/  SHF.R.U32.HI R7, RZ, R10, R7 ;  /* 0x0000000aff077219 */ /* 0x000fe20000011607 */
[----:B------:R-:W-:Y:S01]  /*0930*/  FMUL R6, R6, UR4 ;  /* 0x0000000406067c20 */ /* 0x000fe20008400000 */
[----:B------:R-:W-:-:S03]  /*0940*/  ISETP.NE.AND.EX P0, PT, R29, RZ, PT, P0 ;  /* 0x000000ff1d00720c */ /* 0x000fc60003f05300 */
[----:B------:R-:W1:Y:S01]  /*0950*/  LDC R14, c[0x0][0x148] ;  /* 0x00005200ff0e7b82 */ /* 0x000e620000000800 */
[----:B--2---:R-:W-:-:S07]  /*0960*/  IMAD R0, R5, R8, R4 ;  /* 0x0000000805007224 */ /* 0x004fce00078e0204 */
[----:B------:R-:W2:Y:S01]  /*0970*/  LDC R24, c[0x0][0x600] ;  /* 0x00018000ff187b82 */ /* 0x000ea20000000800 */
[-CC-:B----4-:R-:W-:Y:S02]  /*0980*/  SHF.R.U64 R30, R20, R12.reuse, R7.reuse ;  /* 0x0000000c141e7219 */ /* 0x190fe40000001207 */
[----:B------:R-:W-:Y:S02]  /*0990*/  SHF.R.U32.HI R5, RZ, R12, R7 ;  /* 0x0000000cff057219 */ /* 0x000fe40000011607 */
[----:B------:R3:W4:Y:S01]  /*09a0*/  F2I.U32.TRUNC.NTZ R12, R6 ;  /* 0x00000006000c7305 */ /* 0x000722000020f000 */
[----:B------:R-:W-:Y:S02]  /*09b0*/  MOV R7, 0x1 ;  /* 0x0000000100077802 */ /* 0x000fe40000000f00 */
[----:B------:R-:W1:Y:S01]  /*09c0*/  LDC R15, c[0x0][0x648] ;  /* 0x00019200ff0f7b82 */ /* 0x000e620000000800 */
[-C--:B0-----:R-:W-:Y:S02]  /*09d0*/  SHF.L.U32 R4, R9, R26.reuse, RZ ;  /* 0x0000001a09047219 */ /* 0x081fe400000006ff */
[----:B------:R-:W-:-:S02]  /*09e0*/  SHF.R.U64 R32, R30, R26, R5 ;  /* 0x0000001a1e207219 */ /* 0x000fc40000001205 */
[----:B------:R-:W-:Y:S02]  /*09f0*/  LOP3.LUT R11, RZ, R4, RZ, 0x33, !PT ;  /* 0x00000004ff0b7212 */ /* 0x000fe400078e33ff */
[-C--:B------:R-:W-:Y:S01]  /*0a00*/  SHF.R.U32.HI R5, RZ, R26.reuse, R5 ;  /* 0x0000001aff057219 */ /* 0x080fe20000011605 */
[----:B------:R-:W0:Y:S01]  /*0a10*/  LDC R21, c[0x0][0x638] ;  /* 0x00018e00ff157b82 */ /* 0x000e220000000800 */
[----:B------:R-:W-:Y:S01]  /*0a20*/  SHF.L.U32 R10, R7, R26, RZ ;  /* 0x0000001a070a7219 */ /* 0x000fe200000006ff */
[----:B------:R-:W-:-:S06]  /*0a30*/  IMAD.MOV.U32 R4, RZ, RZ, R32 ;  /* 0x000000ffff047224 */ /* 0x000fcc00078e0020 */
[----:B------:R-:W0:Y:S01]  /*0a40*/  LDC R152, c[0x0][0x610] ;  /* 0x00018400ff987b82 */ /* 0x000e220000000800 */
[----:B---34-:R-:W-:Y:S05]  /*0a50*/  @!P0 BRA `(.L_x_6) ;  /* 0x0000000000288947 */ /* 0x018fea0003800000 */
[----:B------:R-:W3:Y:S02]  /*0a60*/  LDC R9, c[0x0][0x64c] ;  /* 0x00019300ff097b82 */ /* 0x000ee40000000800 */
[----:B---3--:R-:W-:-:S05]  /*0a70*/  IADD3 R9, P0, R32, R9, RZ ;  /* 0x0000000920097210 */ /* 0x008fca0007f1e0ff */
[----:B------:R-:W-:-:S04]  /*0a80*/  IMAD.X R13, RZ, RZ, R5, P0 ;  /* 0x000000ffff0d7224 */ /* 0x000fc800000e0605 */
[----:B------:R-:W-:-:S04]  /*0a90*/  IMAD.WIDE.U32 R4, R13, R28, RZ ;  /* 0x0000001c0d047225 */ /* 0x000fc800078e00ff */
[----:B------:R-:W-:-:S04]  /*0aa0*/  IMAD.WIDE.U32 R6, P0, R9, R29, R4 ;  /* 0x0000001d09067225 */ /* 0x000fc80007800004 */
[----:B------:R-:W-:-:S04]  /*0ab0*/  IMAD.WIDE.U32 R4, R9, R28, RZ ;  /* 0x0000001c09047225 */ /* 0x000fc800078e00ff */
[----:B------:R-:W-:Y:S01]  /*0ac0*/  IMAD.X R9, RZ, RZ, RZ, P0 ;  /* 0x000000ffff097224 */ /* 0x000fe200000e06ff */
[----:B------:R-:W-:Y:S01]  /*0ad0*/  IADD3 RZ, P0, R5, R6, RZ ;  /* 0x0000000605ff7210 */ /* 0x000fe20007f1e0ff */
[----:B------:R-:W-:-:S04]  /*0ae0*/  IMAD.MOV.U32 R8, RZ, RZ, R7 ;  /* 0x000000ffff087224 */ /* 0x000fc800078e0007 */
[----:B------:R-:W-:-:S08]  /*0af0*/  IMAD.WIDE.U32.X R4, R13, R29, R8, P0 ;  /* 0x0000001d0d047225 */ /* 0x000fd000000e0408 */
.L_x_6:
[----:B-1----:R-:W-:Y:S01]  /*0b00*/  SHF.R.U64 R4, R4, R15, R5 ;  /* 0x0000000f04047219 */ /* 0x002fe20000001205 */
[----:B--2---:R-:W-:Y:S01]  /*0b10*/  VIADD R5, R24, 0xffffffff ;  /* 0xffffffff18057836 */ /* 0x004fe20000000000 */
[----:B------:R-:W-:Y:S01]  /*0b20*/  LOP3.LUT R11, R30, R11, RZ, 0xc0, !PT ;  /* 0x0000000b1e0b7212 */ /* 0x000fe200078ec0ff */
[----:B------:R-:W-:Y:S01]  /*0b30*/  IMAD.MOV R12, RZ, RZ, -R12 ;  /* 0x000000ffff0c7224 */ /* 0x000fe200078e0a0c */
[----:B------:R-:W-:Y:S02]  /*0b40*/  IADD3 R6, -R4, RZ, RZ ;  /* 0x000000ff04067210 */ /* 0x000fe40007ffe1ff */
[----:B------:R-:W-:Y:S01]  /*0b50*/  LOP3.LUT R5, R20, R5, RZ, 0xc0, !PT ;  /* 0x0000000514057212 */ /* 0x000fe200078ec0ff */
[----:B------:R-:W-:Y:S02]  /*0b60*/  @P3 IMAD R0, R14, R12, R3 ;  /* 0x0000000c0e003224 */ /* 0x000fe400078e0203 */
[----:B------:R-:W-:Y:S02]  /*0b70*/  IMAD R11, R10, R4, R11 ;  /* 0x000000040a0b7224 */ /* 0x000fe400078e020b */
[----:B0-----:R-:W-:-:S02]  /*0b80*/  IMAD R3, R6, R21, R32 ;  /* 0x0000001506037224 */ /* 0x001fc400078e0220 */
[----:B------:R-:W-:Y:S02]  /*0b90*/  IMAD R152, R11, R152, R0 ;  /* 0x000000980b987224 */ /* 0x000fe400078e0200 */
[----:B------:R-:W-:Y:S02]  /*0ba0*/  IMAD R3, R3, R24, R5 ;  /* 0x0000001803037224 */ /* 0x000fe400078e0205 */
[----:B------:R-:W-:-:S03]  /*0bb0*/  IMAD.MOV.U32 R0, RZ, RZ, 0x1 ;  /* 0x00000001ff007424 */ /* 0x000fc600078e00ff */
[----:B------:R-:W-:Y:S02]  /*0bc0*/  SEL R153, R3, R152, !P3 ;  /* 0x0000009803997207 */ /* 0x000fe40005800000 */
[----:B------:R-:W-:-:S07]  /*0bd0*/  SEL R152, R152, R3, !P3 ;  /* 0x0000000398987207 */ /* 0x000fce0005800000 */
.L_x_4:
[----:B------:R-:W-:-:S08]  /*0be0*/  NOP ;  /* 0x0000000000007918 */ /* 0x000fd00000000000 */
[----:B------:R-:W0:Y:S02]  /*0bf0*/  USETMAXREG.TRY_ALLOC.CTAPOOL UP0, 0xe8 ;  /* 0x000000e8000079c8 */ /* 0x000e240008000600 */
[----:B0-----:R-:W-:-:S13]  /*0c00*/  PLOP3.LUT P0, PT, PT, PT, UP0, 0x80, 0x0 ;  /* 0x000000000000781c */ /* 0x001fda0003f0f008 */
[----:B------:R-:W-:Y:S05]  /*0c10*/  @!P0 BRA `(.L_x_4) ;  /* 0xfffffffc00f08947 */ /* 0x000fea000383ffff */
[----:B------:R-:W-:Y:S01]  /*0c20*/  ULDC.64 UR4, c[0x0][0x598] ;  /* 0x0001660000047ab9 */ /* 0x000fe20000000a00 */
[----:B------:R-:W-:Y:S01]  /*0c30*/  ULDC.64 UR36, c[0x0][0x208] ;  /* 0x0000820000247ab9 */ /* 0x000fe20000000a00 */
[----:B------:R-:W-:-:S04]  /*0c40*/  ISETP.NE.U32.AND P0, PT, RZ, UR4, PT ;  /* 0x00000004ff007c0c */ /* 0x000fc8000bf05070 */
[----:B------:R-:W-:-:S13]  /*0c50*/  ISETP.NE.AND.EX P0, PT, RZ, UR5, PT, P0 ;  /* 0x00000005ff007c0c */ /* 0x000fda000bf05300 */
[----:B------:R-:W-:Y:S05]  /*0c60*/  @!P0 BRA `(.L_x_7) ;  /* 0x00000000001c8947 */ /* 0x000fea0003800000 */
[----:B------:R-:W0:Y:S02]  /*0c70*/  LDC.64 R4, c[0x0][0x598] ;  /* 0x00016600ff047b82 */ /* 0x000e240000000a00 */
[----:B0-----:R-:W2:Y:S02]  /*0c80*/  LDG.E.64 R4, desc[UR36][R4.64] ;  /* 0x0000002404047981 */ /* 0x001ea4000c1e1b00 */
[----:B--2---:R-:W-:-:S04]  /*0c90*/  ISETP.NE.U32.AND P0, PT, R4, RZ, PT ;  /* 0x000000ff0400720c */ /* 0x004fc80003f05070 */
[----:B------:R-:W-:-:S13]  /*0ca0*/  ISETP.NE.AND.EX P0, PT, R5, RZ, PT, P0 ;  /* 0x000000ff0500720c */ /* 0x000fda0003f05300 */
[----:B------:R-:W-:Y:S05]  /*0cb0*/  @!P0 BRA `(.L_x_7) ;  /* 0x0000000000088947 */ /* 0x000fea0003800000 */
[----:B------:R0:W5:Y:S01]  /*0cc0*/  LD.E R154, desc[UR36][R4.64] ;  /* 0x00000024049a7980 */ /* 0x000162000c101900 */
[----:B------:R-:W-:Y:S05]  /*0cd0*/  BRA `(.L_x_8) ;  /* 0x0000000000247947 */ /* 0x000fea0003800000 */
.L_x_7:
[----:B------:R-:W-:Y:S02]  /*0ce0*/  ULDC.64 UR4, c[0x0][0x588] ;  /* 0x0001620000047ab9 */ /* 0x000fe40000000a00 */
[----:B------:R-:W-:-:S04]  /*0cf0*/  ISETP.NE.U32.AND P0, PT, RZ, UR4, PT ;  /* 0x00000004ff007c0c */ /* 0x000fc8000bf05070 */
[----:B------:R-:W-:-:S13]  /*0d00*/  ISETP.NE.AND.EX P0, PT, RZ, UR5, PT, P0 ;  /* 0x00000005ff007c0c */ /* 0x000fda000bf05300 */
[----:B------:R-:W-:Y:S05]  /*0d10*/  @!P0 BRA `(.L_x_9) ;  /* 0x00000000000c8947 */ /* 0x000fea0003800000 */
[----:B------:R-:W0:Y:S02]  /*0d20*/  LDC.64 R154, c[0x0][0x588] ;  /* 0x00016200ff9a7b82 */ /* 0x000e240000000a00 */
[----:B0-----:R1:W5:Y:S01]  /*0d30*/  LDG.E R154, desc[UR36][R154.64] ;  /* 0x000000249a9a7981 */ /* 0x001362000c1e1900 */
[----:B------:R-:W-:Y:S05]  /*0d40*/  BRA `(.L_x_8) ;  /* 0x0000000000087947 */ /* 0x000fea0003800000 */
.L_x_9:
[----:B------:R-:W-:Y:S02]  /*0d50*/  ULDC UR4, c[0x0][0x580] ;  /* 0x0001600000047ab9 */ /* 0x000fe40000000800 */
[----:B------:R-:W-:-:S07]  /*0d60*/  IMAD.U32 R154, RZ, RZ, UR4 ;  /* 0x00000004ff9a7e24 */ /* 0x000fce000f8e00ff */
.L_x_8:
[----:B------:R-:W-:Y:S02]  /*0d70*/  ULDC.64 UR4, c[0x0][0x5a0] ;  /* 0x0001680000047ab9 */ /* 0x000fe40000000a00 */
[----:B------:R-:W-:-:S04]  /*0d80*/  ISETP.NE.U32.AND P0, PT, RZ, UR4, PT ;  /* 0x00000004ff007c0c */ /* 0x000fc8000bf05070 */
[----:B------:R-:W-:-:S13]  /*0d90*/  ISETP.NE.AND.EX P0, PT, RZ, UR5, PT, P0 ;  /* 0x00000005ff007c0c */ /* 0x000fda000bf05300 */
[----:B------:R-:W-:Y:S05]  /*0da0*/  @!P0 BRA `(.L_x_10) ;  /* 0x00000000001c8947 */ /* 0x000fea0003800000 */
[----:B0-----:R-:W0:Y:S02]  /*0db0*/  LDC.64 R4, c[0x0][0x5a0] ;  /* 0x00016800ff047b82 */ /* 0x001e240000000a00 */
[----:B0-----:R-:W2:Y:S02]  /*0dc0*/  LDG.E.64 R4, desc[UR36][R4.64] ;  /* 0x0000002404047981 */ /* 0x001ea4000c1e1b00 */
[----:B--2---:R-:W-:-:S04]  /*0dd0*/  ISETP.NE.U32.AND P0, PT, R4, RZ, PT ;  /* 0x000000ff0400720c */ /* 0x004fc80003f05070 */
[----:B------:R-:W-:-:S13]  /*0de0*/  ISETP.NE.AND.EX P0, PT, R5, RZ, PT, P0 ;  /* 0x000000ff0500720c */ /* 0x000fda0003f05300 */
[----:B------:R-:W-:Y:S05]  /*0df0*/  @!P0 BRA `(.L_x_10) ;  /* 0x0000000000088947 */ /* 0x000fea0003800000 */
[----:B-1----:R0:W5:Y:S01]  /*0e00*/  LD.E R155, desc[UR36][R4.64] ;  /* 0x00000024049b7980 */ /* 0x002162000c101900 */
[----:B------:R-:W-:Y:S05]  /*0e10*/  BRA `(.L_x_11) ;  /* 0x0000000000247947 */ /* 0x000fea0003800000 */
.L_x_10:
[----:B------:R-:W-:Y:S02]  /*0e20*/  ULDC.64 UR4, c[0x0][0x590] ;  /* 0x0001640000047ab9 */ /* 0x000fe40000000a00 */
[----:B------:R-:W-:-:S04]  /*0e30*/  ISETP.NE.U32.AND P0, PT, RZ, UR4, PT ;  /* 0x00000004ff007c0c */ /* 0x000fc8000bf05070 */
[----:B------:R-:W-:-:S13]  /*0e40*/  ISETP.NE.AND.EX P0, PT, RZ, UR5, PT, P0 ;  /* 0x00000005ff007c0c */ /* 0x000fda000bf05300 */
[----:B------:R-:W-:Y:S05]  /*0e50*/  @!P0 BRA `(.L_x_12) ;  /* 0x00000000000c8947 */ /* 0x000fea0003800000 */
[----:B0-----:R-:W1:Y:S02]  /*0e60*/  LDC.64 R4, c[0x0][0x590] ;  /* 0x00016400ff047b82 */ /* 0x001e640000000a00 */
[----:B-1----:R1:W5:Y:S01]  /*0e70*/  LDG.E R155, desc[UR36][R4.64] ;  /* 0x00000024049b7981 */ /* 0x002362000c1e1900 */
[----:B------:R-:W-:Y:S05]  /*0e80*/  BRA `(.L_x_11) ;  /* 0x0000000000087947 */ /* 0x000fea0003800000 */
.L_x_12:
[----:B------:R-:W-:Y:S02]  /*0e90*/  ULDC UR4, c[0x0][0x584] ;  /* 0x0001610000047ab9 */ /* 0x000fe40000000800 */
[----:B-1----:R-:W-:-:S07]  /*0ea0*/  IMAD.U32 R155, RZ, RZ, UR4 ;  /* 0x00000004ff9b7e24 */ /* 0x002fce000f8e00ff */
.L_x_11:
[----:B------:R-:W-:-:S13]  /*0eb0*/  LOP3.LUT P0, RZ, R0, 0xff, RZ, 0xc0, !PT ;  /* 0x000000ff00ff7812 */ /* 0x000fda000780c0ff */
[----:B------:R-:W-:Y:S05]  /*0ec0*/  @!P0 EXIT ;  /* 0x000000000000894d */ /* 0x000fea0003800000 */
[----:B------:R-:W-:Y:S01]  /*0ed0*/  ULDC UR4, c[0x0][0x28c] ;  /* 0x0000a30000047ab9 */ /* 0x000fe20000000800 */
[----:B------:R-:W-:Y:S01]  /*0ee0*/  LOP3.LUT R164, R19, 0x1, RZ, 0xfc, !PT ;  /* 0x0000000113a47812 */ /* 0x000fe200078efcff */
[----:B------:R-:W-:Y:S01]  /*0ef0*/  UIADD3 UR4, UR4, 0x1f, URZ ;  /* 0x0000001f04047890 */ /* 0x000fe2000fffe03f */
[----:B------:R-:W-:Y:S01]  /*0f00*/  UMOV UR38, URZ ;  /* 0x0000003f00267c82 */ /* 0x000fe20008000000 */
[----:B------:R-:W-:Y:S02]  /*0f10*/  UMOV UR39, URZ ;  /* 0x0000003f00277c82 */ /* 0x000fe40008000000 */
[----:B------:R-:W-:-:S04]  /*0f20*/  USHF.R.S32.HI UR5, URZ, 0x1f, UR4 ;  /* 0x0000001f3f057899 */ /* 0x000fc80008011404 */
[----:B------:R-:W-:-:S04]  /*0f30*/  ULEA.HI UR5, UR5, UR4, URZ, 0x5 ;  /* 0x0000000405057291 */ /* 0x000fc8000f8f283f */
[----:B------:R-:W-:-:S12]  /*0f40*/  USHF.R.S32.HI UR40, URZ, 0x5, UR5 ;  /* 0x000000053f287899 */ /* 0x000fd80008011405 */
.L_x_284:
[----:B------:R-:W-:Y:S01]  /*0f50*/  LOP3.LUT R0, R18, 0x80, RZ, 0xc0, !PT ;  /* 0x0000008012007812 */ /* 0x000fe200078ec0ff */
[----:B--2---:R-:W2:Y:S01]  /*0f60*/  S2UR UR7, SR_CgaCtaId ;  /* 0x00000000000779c3 */ /* 0x004ea20000008800 */
[----:B------:R-:W-:Y:S02]  /*0f70*/  UMOV UR6, 0x400 ;  /* 0x0000040000067882 */ /* 0x000fe40000000000 */
[----:B------:R-:W-:-:S06]  /*0f80*/  SHF.R.U32.HI R0, RZ, 0x7, R0 ;  /* 0x00000007ff007819 */ /* 0x000fcc0000011600 */
[----:B---3--:R-:W3:Y:S01]  /*0f90*/  SHFL.IDX PT, R0, R0, RZ, 0x1f ;  /* 0x00001fff00007589 */ /* 0x008ee200000e0000 */
[----:B--2---:R-:W-:Y:S01]  /*0fa0*/  ULEA UR42, UR7, UR6, 0x18 ;  /* 0x00000006072a7291 */ /* 0x004fe2000f8ec03f */
[----:B---3--:R-:W-:-:S13]  /*0fb0*/  R2UR UR4, R0 ;  /* 0x00000000000472ca */ /* 0x008fda00000e0000 */
[----:B------:R-:W-:-:S04]  /*0fc0*/  ULEA.HI UR5, UR4, UR4, URZ, 0x1 ;  /* 0x0000000404057291 */ /* 0x000fc8000f8f083f */
[----:B------:R-:W-:-:S04]  /*0fd0*/  ULOP3.LUT UR5, UR5, 0xffffe, URZ, 0xc0, !UPT ;  /* 0x000ffffe05057892 */ /* 0x000fc8000f8ec03f */
[----:B------:R-:W-:-:S03]  /*0fe0*/  UIADD3 UR5, UR4, -UR5, URZ ;  /* 0x8000000504057290 */ /* 0x000fc6000fffe03f */
[----:B------:R-:W-:Y:S01]  /*0ff0*/  ULDC UR4, c[0x0][0x28c] ;  /* 0x0000a30000047ab9 */ /* 0x000fe20000000800 */
[----:B------:R-:W-:Y:S01]  /*1000*/  ULEA UR5, UR5, UR42, 0xc ;  /* 0x0000002a05057291 */ /* 0x000fe2000f8e603f */
[----:B------:R-:W-:-:S03]  /*1010*/  ISETP.LT.AND P0, PT, RZ, UR4, PT ;  /* 0x00000004ff007c0c */ /* 0x000fc6000bf01270 */
[----:B------:R-:W-:-:S04]  /*1020*/  UIADD3 UR5, UR5, 0x100, URZ ;  /* 0x0000010005057890 */ /* 0x000fc8000fffe03f */
[----:B------:R-:W-:-:S04]  /*1030*/  USHF.R.U32.HI UR5, URZ, 0x4, UR5 ;  /* 0x000000043f057899 */ /* 0x000fc80008011605 */
[----:B------:R-:W-:Y:S02]  /*1040*/  ULOP3.LUT UR41, UR5, 0x3fff, URZ, 0xc0, !UPT ;  /* 0x00003fff05297892 */ /* 0x000fe4000f8ec03f */
[----:B-1--45:R-:W-:Y:S10]  /*1050*/  @P0 BRA `(.L_x_13) ;  /* 0x0000000000400947 */ /* 0x032ff40003800000 */
[----:B------:R-:W-:Y:S01]  /*1060*/  MOV R0, 0x0 ;  /* 0x0000000000007802 */ /* 0x000fe20000000f00 */
[----:B------:R-:W-:Y:S01]  /*1070*/  ULDC.64 UR4, c[0x4][0x68] ;  /* 0x01001a0000047ab9 */ /* 0x000fe20000000a00 */
[----:B------:R-:W-:Y:S01]  /*1080*/  ULDC.64 UR6, c[0x4][0x8] ;  /* 0x0100020000067ab9 */ /* 0x000fe20000000a00 */
[----:B01----:R-:W-:Y:S01]  /*1090*/  IMAD.U32 R4, RZ, RZ, UR4 ;  /* 0x00000004ff047e24 */ /* 0x003fe2000f8e00ff */
[----:B------:R0:W1:Y:S01]  /*10a0*/  LDC.64 R14, c[0x4][R0] ;  /* 0x01000000000e7b82 */ /* 0x0000620000000a00 */
[----:B------:R-:W-:Y:S01]  /*10b0*/  IMAD.U32 R5, RZ, RZ, UR5 ;  /* 0x00000005ff057e24 */ /* 0x000fe2000f8e00ff */
[----:B------:R-:W-:Y:S01]  /*10c0*/  ULDC.64 UR4, c[0x4][0x70] ;  /* 0x01001c0000047ab9 */ /* 0x000fe20000000a00 */
[----:B------:R-:W-:Y:S01]  /*10d0*/  IMAD.U32 R10, RZ, RZ, UR6 ;  /* 0x00000006ff0a7e24 */ /* 0x000fe2000f8e00ff */
[----:B------:R-:W-:Y:S01]  /*10e0*/  MOV R7, UR5 ;  /* 0x0000000500077c02 */ /* 0x000fe20008000f00 */
[----:B------:R-:W-:Y:S02]  /*10f0*/  IMAD.U32 R6, RZ, RZ, UR4 ;  /* 0x00000004ff067e24 */ /* 0x000fe4000f8e00ff */
[----:B------:R-:W-:-:S02]  /*1100*/  IMAD.U32 R11, RZ, RZ, UR7 ;  /* 0x00000007ff0b7e24 */ /* 0x000fc4000f8e00ff */
[----:B------:R-:W-:Y:S02]  /*1110*/  IMAD.MOV.U32 R8, RZ, RZ, 0x1e1 ;  /* 0x000001e1ff087424 */ /* 0x000fe400078e00ff */
[----:B------:R-:W-:Y:S02]  /*1120*/  IMAD.MOV.U32 R12, RZ, RZ, 0x1 ;  /* 0x00000001ff0c7424 */ /* 0x000fe400078e00ff */
[----:B0-----:R-:W-:-:S07]  /*1130*/  IMAD.MOV.U32 R13, RZ, RZ, RZ ;  /* 0x000000ffff0d7224 */ /* 0x001fce00078e00ff */
[----:B------:R-:W-:-:S07]  /*1140*/  LEPC R20, `(.L_x_13) ;  /* 0x000000001014794e */ /* 0x000fce0000000000 */
[----:B-1---5:R-:W-:Y:S05]  /*1150*/  CALL.ABS.NOINC R14 ;  /* 0x000000000e007343 */ /* 0x022fea0003c00000 */
.L_x_13:
[----:B------:R-:W-:-:S13]  /*1160*/  ISETP.NE.AND P0, PT, R164, 0x3, PT ;  /* 0x00000003a400780c */ /* 0x000fda0003f05270 */
[----:B------:R-:W-:Y:S05]  /*1170*/  @!P0 BRA `(.L_x_14) ;  /* 0x0000000000048947 */ /* 0x000fea0003800000 */
[----:B------:R-:W-:Y:S01]  /*1180*/  BPT.TRAP 0x1 ;  /* 0x000000040000795c */ /* 0x000fe20000300000 */
.L_x_14:
[----:B------:R-:W-:Y:S01]  /*1190*/  IMAD.U32 R3, RZ, RZ, UR39 ;  /* 0x00000027ff037e24 */ /* 0x000fe2000f8e00ff */
[----:B------:R-:W-:-:S04]  /*11a0*/  MOV R0, UR38 ;  /* 0x0000002600007c02 */ /* 0x000fc80008000f00 */
[----:B------:R-:W-:Y:S02]  /*11b0*/  LEA R3, R3, UR42, 0x3 ;  /* 0x0000002a03037c11 */ /* 0x000fe4000f8e18ff */
[----:B------:R-:W-:-:S04]  /*11c0*/  SHF.L.U32 R0, R0, 0x1f, RZ ;  /* 0x0000001f00007819 */ /* 0x000fc800000006ff */
[----:B------:R2:W3:Y:S01]  /*11d0*/  SYNCS.PHASECHK.TRANS64.TRYWAIT P1, [R3+URZ], R0 ;  /* 0x00000000030075a7 */ /* 0x0004e2000802017f */
[----:B------:R-:W-:Y:S05]  /*11e0*/  @!P0 BRA `(.L_x_15) ;  /* 0x0000000000048947 */ /* 0x000fea0003800000 */
[----:B------:R-:W-:Y:S01]  /*11f0*/  BPT.TRAP 0x1 ;  /* 0x000000040000795c */ /* 0x000fe20000300000 */
.L_x_15:
[----:B---3--:R-:W-:Y:S05]  /*1200*/  @P1 BRA `(.L_x_16) ;  /* 0x0000000000081947 */ /* 0x008fea0003800000 */
[----:B------:R-:W3:Y:S02]  /*1210*/  SYNCS.PHASECHK.TRANS64.TRYWAIT P1, [R3+URZ], R0 ;  /* 0x00000000030075a7 */ /* 0x000ee4000802017f */
[----:B---3--:R-:W-:Y:S05]  /*1220*/  @!P1 BRA `(.L_x_17) ;  /* 0x000000ac00649947 */ /* 0x008fea0003800000 */
.L_x_16:
[----:B------:R-:W-:-:S04]  /*1230*/  UISETP.LT.AND UP0, UPT, UR40, 0x1, UPT ;  /* 0x000000012800788c */ /* 0x000fc8000bf01270 */
[----:B------:R-:W-:-:S04]  /*1240*/  USEL UR4, UR40, 0x1, UP0 ;  /* 0x0000000128047887 */ /* 0x000fc80008000000 */
[----:B------:R-:W-:-:S06]  /*1250*/  UIADD3 UR4, UR40, -UR4, URZ ;  /* 0x8000000428047290 */ /* 0x000fcc000fffe03f */
[----:B--23--:R-:W-:Y:S01]  /*1260*/  IMAD.U32 R0, RZ, RZ, UR4 ;  /* 0x00000004ff007e24 */ /* 0x00cfe2000f8e00ff */
[----:B------:R-:W-:Y:S05]  /*1270*/  WARPSYNC.ALL ;  /* 0x0000000000007948 */ /* 0x000fea0003800000 */
[----:B------:R-:W-:Y:S01]  /*1280*/  ISETP.GE.AND P1, PT, R0, 0x1, PT ;  /* 0x000000010000780c */ /* 0x000fe20003f26270 */
[----:B------:R-:W-:Y:S01]  /*1290*/  UIADD3 UR4, UR42, 0x14100, URZ ;  /* 0x000141002a047890 */ /* 0x000fe2000fffe03f */
[----:B------:R-:W-:Y:S01]  /*12a0*/  WARPGROUP.ARRIVE ;  /* 0x00000000000079c5 */ /* 0x000fe20000000000 */
[----:B------:R-:W-:Y:S01]  /*12b0*/  UMOV UR9, 0x80000020 ;  /* 0x8000002000097882 */ /* 0x000fe20000000000 */
[----:B------:R-:W-:Y:S01]  /*12c0*/  UMOV UR11, 0x80000020 ;  /* 0x80000020000b7882 */ /* 0x000fe20000000000 */
[----:B------:R-:W-:-:S04]  /*12d0*/  USHF.R.U32.HI UR4, URZ, 0x4, UR4 ;  /* 0x000000043f047899 */ /* 0x000fc80008011604 */
[----:B------:R-:W-:Y:S02]  /*12e0*/  ULOP3.LUT UR5, UR4, 0x3fff, URZ, 0xc0, !UPT ;  /* 0x00003fff04057892 */ /* 0x000fe4000f8ec03f */
[----:B------:R-:W-:Y:S02]  /*12f0*/  ULOP3.LUT UR4, UR41, 0x10000, URZ, 0xfc, !UPT ;  /* 0x0001000029047892 */ /* 0x000fe4000f8efc3f */
[----:B------:R-:W-:Y:S02]  /*1300*/  ULOP3.LUT UR5, UR5, 0x10000, URZ, 0xfc, !UPT ;  /* 0x0001000005057892 */ /* 0x000fe4000f8efc3f */
[----:B------:R-:W-:Y:S02]  /*1310*/  ULEA UR6, UR39, UR4, 0xa ;  /* 0x0000000427067291 */ /* 0x000fe4000f8e503f */
[----:B------:R-:W-:-:S05]  /*1320*/  ULEA UR7, UR39, UR5, 0x9 ;  /* 0x0000000527077291 */ /* 0x000fca000f8e483f */
[----:B------:R-:W-:Y:S02]  /*1330*/  UMOV UR8, UR6 ;  /* 0x0000000600087c82 */ /* 0x000fe40008000000 */
[----:B------:R-:W-:Y:S02]  /*1340*/  UMOV UR10, UR7 ;  /* 0x00000007000a7c82 */ /* 0x000fe40008000000 */
[----:B------:R-:W-:Y:S01]  /*1350*/  HGMMA.64x128x16.F32 R88, gdesc[UR8], RZ, !UPT, gsb0 ;  /* 0x01e00000085879f0 */ /* 0x000fe2000c0008ff */
[----:B------:R-:W-:Y:S01]  /*1360*/  UIADD3 UR8, UR6, 0x200, URZ ;  /* 0x0000020006087890 */ /* 0x000fe2000fffe03f */
[----:B------:R-:W-:Y:S01]  /*1370*/  UMOV UR9, 0x80000020 ;  /* 0x8000002000097882 */ /* 0x000fe20000000000 */
[----:B------:R-:W-:Y:S02]  /*1380*/  WARPGROUP.DEPBAR.LE gsb0, 0x0 ;  /* 0x00008000000079c5 */ /* 0x000fe40000010000 */
[----:B------:R-:W-:-:S07]  /*1390*/  WARPGROUP.ARRIVE ;  /* 0x00000000000079c5 */ /* 0x000fce0000000000 */
[----:B------:R-:W-:Y:S01]  /*13a0*/  HGMMA.64x128x16.F32 R24, gdesc[UR8], RZ, !UPT, gsb0 ;  /* 0x01e00000081879f0 */ /* 0x000fe2000c0008ff */
[----:B------:R-:W-:Y:S02]  /*13b0*/  UIADD3 UR8, UR6, 0x2, URZ ;  /* 0x0000000206087890 */ /* 0x000fe4000fffe03f */
[----:B------:R-:W-:Y:S01]  /*13c0*/  UIADD3 UR10, UR7, 0x2, URZ ;  /* 0x00000002070a7890 */ /* 0x000fe2000fffe03f */
[----:B------:R-:W-:Y:S01]  /*13d0*/  UMOV UR9, 0x80000020 ;  /* 0x8000002000097882 */ /* 0x000fe20000000000 */
[----:B------:R-:W-:Y:S01]  /*13e0*/  UMOV UR11, 0x80000020 ;  /* 0x80000020000b7882 */ /* 0x000fe20000000000 */
[----:B------:R-:W-:Y:S02]  /*13f0*/  WARPGROUP.DEPBAR.LE gsb0, 0x0 ;  /* 0x00008000000079c5 */ /* 0x000fe40000010000 */
[----:B------:R-:W-:-:S06]  /*1400*/  WARPGROUP.ARRIVE ;  /* 0x00000000000079c5 */ /* 0x000fcc0000000000 */
[----:B------:R-:W-:Y:S01]  /*1410*/  HGMMA.64x128x16.F32 R88, gdesc[UR8], R88, gsb0 ;  /* 0x01e00000085879f0 */ /* 0x000fe20008000858 */
[----:B------:R-:W-:Y:S01]  /*1420*/  UIADD3 UR8, UR6, 0x202, URZ ;  /* 0x0000020206087890 */ /* 0x000fe2000fffe03f */
[----:B------:R-:W-:Y:S01]  /*1430*/  UMOV UR9, 0x80000020 ;  /* 0x8000002000097882 */ /* 0x000fe20000000000 */
[----:B------:R-:W-:Y:S02]  /*1440*/  WARPGROUP.DEPBAR.LE gsb0, 0x0 ;  /* 0x00008000000079c5 */ /* 0x000fe40000010000 */
[----:B------:R-:W-:-:S07]  /*1450*/  WARPGROUP.ARRIVE ;  /* 0x00000000000079c5 */ /* 0x000fce0000000000 */
[----:B------:R-:W-:Y:S03]  /*1460*/  HGMMA.64x128x16.F32 R24, gdesc[UR8], R24, gsb0 ;  /* 0x01e00000081879f0 */ /* 0x000fe60008000818 */
[----:B------:R-:W-:Y:S02]  /*1470*/  WARPGROUP.DEPBAR.LE gsb0, 0x0 ;  /* 0x00008000000079c5 */ /* 0x000fe40000010000 */
[----:B------:R-:W-:Y:S05]  /*1480*/  @!P1 BRA `(.L_x_18) ;  /* 0x0000000400089947 */ /* 0x000fea0003800000 */
[----:B------:R-:W-:-:S04]  /*1490*/  UIADD3 UR6, UR39, 0x1, URZ ;  /* 0x0000000127067890 */ /* 0x000fc8000fffe03f */
[----:B------:R-:W-:-:S04]  /*14a0*/  UISETP.NE.AND UP0, UPT, UR6, 0x5, UPT ;  /* 0x000000050600788c */ /* 0x000fc8000bf05270 */
[----:B------:R-:W-:Y:S02]  /*14b0*/  USEL UR7, URZ, 0x1, UP0 ;  /* 0x000000013f077887 */ /* 0x000fe40008000000 */
[----:B------:R-:W-:Y:S02]  /*14c0*/  USEL UR6, UR6, URZ, UP0 ;  /* 0x0000003f06067287 */ /* 0x000fe40008000000 */
[----:B------:R-:W-:-:S06]  /*14d0*/  ULOP3.LUT UR7, UR38, UR7, URZ, 0x3c, !UPT ;  /* 0x0000000726077292 */ /* 0x000fcc000f8e3c3f */
[----:B01----:R-:W-:Y:S01]  /*14e0*/  IMAD.U32 R5, RZ, RZ, UR7 ;  /* 0x00000007ff057e24 */ /* 0x003fe2000f8e00ff */
[----:B------:R-:W-:-:S06]  /*14f0*/  UMOV UR7, UR39 ;  /* 0x0000002700077c82 */ /* 0x000fcc0008000000 */
.L_x_25:
[----:B01----:R-:W-:Y:S05]  /*1500*/  @!P0 BRA `(.L_x_19) ;  /* 0x0000000000048947 */ /* 0x003fea0003800000 */
[----:B------:R-:W-:Y:S01]  /*1510*/  BPT.TRAP 0x1 ;  /* 0x000000040000795c */ /* 0x000fe20000300000 */
.L_x_19:
[----:B------:R-:W0:Y:S01]  /*1520*/  S2UR UR9, SR_CgaCtaId ;  /* 0x00000000000979c3 */ /* 0x000e220000008800 */
[----:B------:R-:W-:Y:S01]  /*1530*/  UMOV UR8, 0x400 ;  /* 0x0000040000087882 */ /* 0x000fe20000000000 */
[----:B------:R-:W-:Y:S01]  /*1540*/  SHF.L.U32 R3, R5, 0x1f, RZ ;  /* 0x0000001f05037819 */ /* 0x000fe200000006ff */
[----:B0-----:R-:W-:-:S04]  /*1550*/  ULEA UR14, UR9, UR8, 0x18 ;  /* 0x00000008090e7291 */ /* 0x001fc8000f8ec03f */
[----:B------:R-:W-:-:S09]  /*1560*/  ULEA UR8, UR6, UR14, 0x3 ;  /* 0x0000000e06087291 */ /* 0x000fd2000f8e183f */
[----:B------:R0:W1:Y:S01]  /*1570*/  SYNCS.PHASECHK.TRANS64.TRYWAIT P1, [UR8], R3 ;  /* 0x00000003ff0075a7 */ /* 0x0000620008020148 */
[----:B------:R-:W-:Y:S05]  /*1580*/  @!P0 BRA `(.L_x_20) ;  /* 0x0000000000048947 */ /* 0x000fea0003800000 */
[----:B------:R-:W-:Y:S01]  /*1590*/  BPT.TRAP 0x1 ;  /* 0x000000040000795c */ /* 0x000fe20000300000 */
.L_x_20:
[----:B-1----:R-:W-:Y:S05]  /*15a0*/  @P1 BRA `(.L_x_21) ;  /* 0x0000000000081947 */ /* 0x002fea0003800000 */
[----:B------:R-:W1:Y:S02]  /*15b0*/  SYNCS.PHASECHK.TRANS64.TRYWAIT P1, [UR8], R3 ;  /* 0x00000003ff0075a7 */ /* 0x000e640008020148 */
[----:B-1----:R-:W-:Y:S05]  /*15c0*/  @!P1 BRA `(.L_x_22) ;  /* 0x000000a800909947 */ /* 0x002fea0003800000 */
.L_x_21:
[----:B------:R-:W-:Y:S01]  /*15d0*/  ULEA UR12, UR6, UR4, 0xa ;  /* 0x00000004060c7291 */ /* 0x000fe2000f8e503f */
[----:B------:R-:W-:Y:S01]  /*15e0*/  WARPGROUP.ARRIVE ;  /* 0x00000000000079c5 */ /* 0x000fe20000000000 */
[----:B------:R-:W-:Y:S01]  /*15f0*/  ULEA UR13, UR6, UR5, 0x9 ;  /* 0x00000005060d7291 */ /* 0x000fe2000f8e483f */
[----:B------:R-:W-:Y:S01]  /*1600*/  UMOV UR9, 0x80000020 ;  /* 0x8000002000097882 */ /* 0x000fe20000000000 */
[----:B------:R-:W-:-:S03]  /*1610*/  UMOV UR11, 0x80000020 ;  /* 0x80000020000b7882 */ /* 0x000fc60000000000 */
[----:B------:R-:W-:Y:S02]  /*1620*/  UMOV UR8, UR12 ;  /* 0x0000000c00087c82 */ /* 0x000fe40008000000 */
[----:B------:R-:W-:Y:S02]  /*1630*/  UMOV UR10, UR13 ;  /* 0x0000000d000a7c82 */ /* 0x000fe40008000000 */
[----:B------:R-:W-:Y:S01]  /*1640*/  HGMMA.64x128x16.F32 R88, gdesc[UR8], R88, gsb0 ;  /* 0x01e00000085879f0 */ /* 0x000fe20008000858 */
[----:B------:R-:W-:Y:S01]  /*1650*/  UIADD3 UR8, UR12, 0x200, URZ ;  /* 0x000002000c087890 */ /* 0x000fe2000fffe03f */
[----:B------:R-:W-:Y:S01]  /*1660*/  UMOV UR9, 0x80000020 ;  /* 0x8000002000097882 */ /* 0x000fe20000000000 */
[----:B------:R-:W-:Y:S02]  /*1670*/  WARPGROUP.DEPBAR.LE gsb0, 0x0 ;  /* 0x00008000000079c5 */ /* 0x000fe40000010000 */
[----:B------:R-:W-:-:S07]  /*1680*/  WARPGROUP.ARRIVE ;  /* 0x00000000000079c5 */ /* 0x000fce0000000000 */
[----:B------:R-:W-:Y:S01]  /*1690*/  HGMMA.64x128x16.F32 R24, gdesc[UR8], R24, gsb0 ;  /* 0x01e00000081879f0 */ /* 0x000fe20008000818 */
        /* <DEDUP_REMOVED lines=14> */
[----:B------:R-:W-:Y:S01]  /*1780*/  BPT.TRAP 0x1 ;  /* 0x000000040000795c */ /* 0x000fe20000300000 */
.L_x_23:
[----:B------:R-:W-:Y:S01]  /*1790*/  ULEA UR8, UR7, UR14, 0x3 ;  /* 0x0000000e07087291 */ /* 0x000fe2000f8e183f */
[----:B------:R-:W-:-:S03]  /*17a0*/  ISETP.GT.U32.AND P1, PT, R19, 0x1, PT ;  /* 0x000000011300780c */ /* 0x000fc60003f24070 */
[----:B------:R-:W-:-:S04]  /*17b0*/  UIADD3 UR8, UR8, 0x28, URZ ;  /* 0x0000002808087890 */ /* 0x000fc8000fffe03f */
[----:B------:R-:W-:-:S09]  /*17c0*/  UPRMT UR8, URZ, 0x654, UR8 ;  /* 0x000006543f087896 */ /* 0x000fd20008000008 */
[----:B------:R-:W-:Y:S01]  /*17d0*/  SYNCS.ARRIVE.TRANS64.RED.A1T0 RZ, [UR8], RZ ;  /* 0x000000ffffff79a7 */ /* 0x000fe20008100408 */
[----:B------:R-:W-:Y:S05]  /*17e0*/  @P1 BRA `(.L_x_24) ;  /* 0x0000000000041947 */ /* 0x000fea0003800000 */
[----:B------:R-:W-:Y:S01]  /*17f0*/  BPT.TRAP 0x1 ;  /* 0x000000040000795c */ /* 0x000fe20000300000 */
.L_x_24:
[----:B------:R-:W-:Y:S01]  /*1800*/  UIADD3 UR6, UR6, 0x1, URZ ;  /* 0x0000000106067890 */ /* 0x000fe2000fffe03f */
[C---:B------:R-:W-:Y:S01]  /*1810*/  ISETP.GT.AND P1, PT, R0.reuse, 0x1, PT ;  /* 0x000000010000780c */ /* 0x040fe20003f24270 */
[----:B------:R-:W-:Y:S01]  /*1820*/  UIADD3 UR7, UR7, 0x1, URZ ;  /* 0x0000000107077890 */ /* 0x000fe2000fffe03f */
[----:B------:R-:W-:Y:S01]  /*1830*/  VIADD R0, R0, 0xffffffff ;  /* 0xffffffff00007836 */ /* 0x000fe20000000000 */
[----:B------:R-:W-:Y:S02]  /*1840*/  UISETP.NE.AND UP0, UPT, UR6, 0x5, UPT ;  /* 0x000000050600788c */ /* 0x000fe4000bf05270 */
[----:B------:R-:W-:Y:S02]  /*1850*/  UISETP.NE.AND UP1, UPT, UR7, 0x5, UPT ;  /* 0x000000050700788c */ /* 0x000fe4000bf25270 */
[----:B------:R-:W-:Y:S02]  /*1860*/  USEL UR8, URZ, 0x1, UP0 ;  /* 0x000000013f087887 */ /* 0x000fe40008000000 */
[----:B------:R-:W-:-:S02]  /*1870*/  USEL UR6, UR6, URZ, UP0 ;  /* 0x0000003f06067287 */ /* 0x000fc40008000000 */
[----:B------:R-:W-:Y:S02]  /*1880*/  USEL UR7, UR7, URZ, UP1 ;  /* 0x0000003f07077287 */ /* 0x000fe40008800000 */
[----:B------:R-:W-:Y:S01]  /*1890*/  LOP3.LUT R5, R5, UR8, RZ, 0x3c, !PT ;  /* 0x0000000805057c12 */ /* 0x000fe2000f8e3cff */
[----:B------:R-:W-:Y:S09]  /*18a0*/  @P1 BRA `(.L_x_25) ;  /* 0xfffffffc00141947 */ /* 0x000ff2000383ffff */
.L_x_18:
[----:B------:R-:W2:Y:S02]  /*18b0*/  LDC R0, c[0x0][0x28c] ;  /* 0x0000a300ff007b82 */ /* 0x000ea40000000800 */
[----:B--2---:R-:W-:-:S13]  /*18c0*/  ISETP.GE.AND P1, PT, R0, 0x1, PT ;  /* 0x000000010000780c */ /* 0x004fda0003f26270 */
[----:B------:R-:W-:Y:S05]  /*18d0*/  @!P1 BRA `(.L_x_26) ;  /* 0x0000000000489947 */ /* 0x000fea0003800000 */
[----:B------:R-:W-:Y:S05]  /*18e0*/  @!P0 BRA `(.L_x_27) ;  /* 0x0000000000048947 */ /* 0x000fea0003800000 */
[----:B------:R-:W-:Y:S01]  /*18f0*/  BPT.TRAP 0x1 ;  /* 0x000000040000795c */ /* 0x000fe20000300000 */
.L_x_27:
[----:B------:R-:W2:Y:S01]  /*1900*/  S2UR UR7, SR_CgaCtaId ;  /* 0x00000000000779c3 */ /* 0x000ea20000008800 */
[----:B------:R-:W-:Y:S01]  /*1910*/  UISETP.LT.AND UP0, UPT, UR40, 0x1, UPT ;  /* 0x000000012800788c */ /* 0x000fe2000bf01270 */
[----:B------:R-:W-:-:S03]  /*1920*/  ISETP.GT.U32.AND P0, PT, R19, 0x1, PT ;  /* 0x000000011300780c */ /* 0x000fc60003f04070 */
[----:B------:R-:W-:-:S04]  /*1930*/  USEL UR6, UR40, 0x1, UP0 ;  /* 0x0000000128067887 */ /* 0x000fc80008000000 */
[----:B------:R-:W-:-:S04]  /*1940*/  UIADD3 UR6, UR39, UR40, -UR6 ;  /* 0x0000002827067290 */ /* 0x000fc8000fffe806 */
[----:B------:R-:W-:-:S04]  /*1950*/  UIMAD.WIDE.U32 UR4, UR6, -0x33333333, URZ ;  /* 0xcccccccd060478a5 */ /* 0x000fc8000f8e003f */
[----:B------:R-:W-:-:S03]  /*1960*/  USHF.R.U32.HI UR4, URZ, 0x2, UR5 ;  /* 0x000000023f047899 */ /* 0x000fc60008011605 */
[----:B------:R-:W-:Y:S01]  /*1970*/  UMOV UR5, 0x400 ;  /* 0x0000040000057882 */ /* 0x000fe20000000000 */
[----:B------:R-:W-:Y:S02]  /*1980*/  UIMAD UR6, UR4, -0x5, UR6 ;  /* 0xfffffffb040678a4 */ /* 0x000fe4000f8e0206 */
[----:B--2---:R-:W-:-:S04]  /*1990*/  ULEA UR5, UR7, UR5, 0x18 ;  /* 0x0000000507057291 */ /* 0x004fc8000f8ec03f */
[----:B------:R-:W-:-:S04]  /*19a0*/  ULEA UR6, UR6, UR5, 0x3 ;  /* 0x0000000506067291 */ /* 0x000fc8000f8e183f */
[----:B------:R-:W-:-:S04]  /*19b0*/  UIADD3 UR6, UR6, 0x28, URZ ;  /* 0x0000002806067890 */ /* 0x000fc8000fffe03f */
[----:B------:R-:W-:-:S09]  /*19c0*/  UPRMT UR6, URZ, 0x654, UR6 ;  /* 0x000006543f067896 */ /* 0x000fd20008000006 */
[----:B------:R-:W-:Y:S01]  /*19d0*/  SYNCS.ARRIVE.TRANS64.RED.A1T0 RZ, [UR6], RZ ;  /* 0x000000ffffff79a7 */ /* 0x000fe20008100406 */
[----:B------:R-:W-:Y:S05]  /*19e0*/  @P0 BRA `(.L_x_26) ;  /* 0x0000000000040947 */ /* 0x000fea0003800000 */
[----:B------:R-:W-:Y:S01]  /*19f0*/  BPT.TRAP 0x1 ;  /* 0x000000040000795c */ /* 0x000fe20000300000 */
.L_x_26:
[----:B------:R-:W2:Y:S01]  /*1a00*/  LDC R6, c[0x0][0x288] ;  /* 0x0000a200ff067b82 */ /* 0x000ea20000000800 */
[C---:B01----:R-:W-:Y:S01]  /*1a10*/  LOP3.LUT R4, R18.reuse, 0x60, RZ, 0xc0, !PT ;  /* 0x0000006012047812 */ /* 0x043fe200078ec0ff */
[----:B------:R-:W-:Y:S01]  /*1a20*/  IMAD.SHL.U32 R13, R153, 0x80, RZ ;  /* 0x00000080990d7824 */ /* 0x000fe200078e00ff */
[----:B------:R-:W-:Y:S01]  /*1a30*/  UIADD3 UR39, UR40, UR39, URZ ;  /* 0x0000002728277290 */ /* 0x000fe2000fffe03f */
[----:B------:R-:W-:Y:S01]  /*1a40*/  SHF.R.U32.HI R3, RZ, 0x2, R18 ;  /* 0x00000002ff037819 */ /* 0x000fe20000011612 */
[----:B------:R-:W-:Y:S01]  /*1a50*/  ULDC UR7, c[0x0][0x284] ;  /* 0x0000a10000077ab9 */ /* 0x000fe20000000800 */
[----:B------:R-:W-:Y:S01]  /*1a60*/  SHF.R.U32.HI R10, RZ, 0x1, R4 ;  /* 0x00000001ff0a7819 */ /* 0x000fe20000011604 */
[----:B------:R-:W-:Y:S01]  /*1a70*/  UISETP.GT.U32.AND UP0, UPT, UR39, 0x4, UPT ;  /* 0x000000042700788c */ /* 0x000fe2000bf04070 */
[----:B------:R-:W-:Y:S01]  /*1a80*/  LOP3.LUT R4, R18, 0x3, RZ, 0xc0, !PT ;  /* 0x0000000312047812 */ /* 0x000fe200078ec0ff */
[----:B------:R-:W-:Y:S01]  /*1a90*/  UISETP.GE.U32.AND UP1, UPT, UR40, 0x5, UPT ;  /* 0x000000052800788c */ /* 0x000fe2000bf26070 */
[----:B------:R-:W-:Y:S01]  /*1aa0*/  LOP3.LUT R0, R22, 0x1, RZ, 0xc0, !PT ;  /* 0x0000000116007812 */ /* 0x000fe200078ec0ff */
[----:B------:R-:W-:Y:S01]  /*1ab0*/  UISETP.LT.U32.AND UP0, UPT, UR40, 0x5, UP0 ;  /* 0x000000052800788c */ /* 0x000fe20008701070 */
[----:B------:R-:W-:Y:S01]  /*1ac0*/  SHF.L.U32 R15, R152, 0x8, RZ ;  /* 0x00000008980f7819 */ /* 0x000fe200000006ff */
[----:B------:R-:W-:Y:S01]  /*1ad0*/  ULDC.64 UR8, c[0x0][0x5d0] ;  /* 0x0001740000087ab9 */ /* 0x000fe20000000a00 */
[----:B------:R-:W-:Y:S01]  /*1ae0*/  LOP3.LUT R3, R3, 0x7, RZ, 0xc0, !PT ;  /* 0x0000000703037812 */ /* 0x000fe200078ec0ff */
[----:B------:R-:W-:Y:S01]  /*1af0*/  IMAD.SHL.U32 R8, R0, 0x40, RZ ;  /* 0x0000004000087824 */ /* 0x000fe200078e00ff */
[----:B------:R-:W-:Y:S01]  /*1b00*/  SHF.R.S32.HI R21, RZ, 0x1f, R23 ;  /* 0x0000001fff157819 */ /* 0x000fe20000011417 */
[----:B------:R-:W-:Y:S01]  /*1b10*/  UIMAD.WIDE.U32 UR4, UR39, -0x33333333, URZ ;  /* 0xcccccccd270478a5 */ /* 0x000fe2000f8e003f */
[--C-:B------:R-:W-:Y:S01]  /*1b20*/  IADD3 R5, RZ, -R10, -R3.reuse ;  /* 0x8000000aff057210 */ /* 0x100fe20007ffe803 */
[----:B------:R-:W-:Y:S01]  /*1b30*/  USEL UR6, URZ, 0x1, !UP0 ;  /* 0x000000013f067887 */ /* 0x000fe2000c000000 */
[----:B------:R-:W-:Y:S01]  /*1b40*/  LOP3.LUT R3, R8, 0x40, R3, 0xe2, !PT ;  /* 0x0000004008037812 */ /* 0x000fe200078ee203 */
[----:B------:R-:W-:Y:S01]  /*1b50*/  IMAD.WIDE R8, R152, 0x100, RZ ;  /* 0x0000010098087825 */ /* 0x000fe200078e02ff */
[----:B------:R-:W-:Y:S01]  /*1b60*/  USHF.R.U32.HI UR4, URZ, 0x2, UR5 ;  /* 0x000000023f047899 */ /* 0x000fe20008011605 */
[----:B--2---:R-:W-:-:S02]  /*1b70*/  ISETP.GE.AND P0, PT, R13, R6, PT ;  /* 0x000000060d00720c */ /* 0x004fc40003f06270 */
[----:B------:R-:W-:Y:S01]  /*1b80*/  IMAD R12, R4, -0x2, R6 ;  /* 0xfffffffe040c7824 */ /* 0x000fe200078e0206 */
[----:B------:R-:W-:Y:S01]  /*1b90*/  ULOP3.LUT UR38, UR38, UR6, URZ, 0x3c, !UPT ;  /* 0x0000000626267292 */ /* 0x000fe2000f8e3c3f */
[----:B------:R-:W-:Y:S01]  /*1ba0*/  IMAD.SHL.U32 R6, R18, 0x2, RZ ;  /* 0x0000000212067824 */ /* 0x000fe200078e00ff */
[----:B------:R-:W-:Y:S01]  /*1bb0*/  ISETP.GE.OR P0, PT, R15, UR7, P0 ;  /* 0x000000070f007c0c */ /* 0x000fe20008706670 */
[----:B------:R-:W-:Y:S01]  /*1bc0*/  IMAD R4, R21, UR8, RZ ;  /* 0x0000000815047c24 */ /* 0x000fe2000f8e02ff */
[----:B------:R-:W-:Y:S01]  /*1bd0*/  LOP3.LUT R153, R8, R3, R10, 0xfe, !PT ;  /* 0x0000000308997212 */ /* 0x000fe200078efe0a */
[----:B------:R-:W-:Y:S01]  /*1be0*/  IMAD R0, R0, -0x40, R5 ;  /* 0xffffffc000007824 */ /* 0x000fe200078e0205 */
[----:B------:R-:W-:Y:S01]  /*1bf0*/  LOP3.LUT R6, R13, 0x6, R6, 0xf8, !PT ;  /* 0x000000060d067812 */ /* 0x000fe200078ef806 */
[----:B------:R-:W-:Y:S01]  /*1c00*/  IMAD R11, R23, UR9, R4 ;  /* 0x00000009170b7c24 */ /* 0x000fe2000f8e0204 */
[----:B------:R-:W-:Y:S01]  /*1c10*/  UIMAD UR39, UR4, -0x5, UR39 ;  /* 0xfffffffb042778a4 */ /* 0x000fe2000f8e0227 */
[----:B------:R-:W-:Y:S01]  /*1c20*/  IMAD.MOV.U32 R152, RZ, RZ, -0x1 ;  /* 0xffffffffff987424 */ /* 0x000fe200078e00ff */
[----:B------:R-:W-:Y:S01]  /*1c30*/  SHF.R.S32.HI R7, RZ, 0x1f, R6 ;  /* 0x0000001fff077819 */ /* 0x000fe20000011406 */
[----:B------:R-:W-:Y:S01]  /*1c40*/  @UP1 ULOP3.LUT UR38, UR38, 0x1, UR4, 0x78, !UPT ;  /* 0x0000000126261892 */ /* 0x000fe2000f8e7804 */
[----:B------:R-:W-:Y:S01]  /*1c50*/  IADD3 R3, -R15, UR7, R0 ;  /* 0x000000070f037c10 */ /* 0x000fe2000fffe100 */
[----:B------:R-:W-:-:S02]  /*1c60*/  IMAD.IADD R0, R12, 0x1, -R13 ;  /* 0x000000010c007824 */ /* 0x000fc400078e0a0d */
[----:B------:R-:W-:-:S04]  /*1c70*/  IMAD.WIDE.U32 R4, R23, UR8, R6 ;  /* 0x0000000817047c25 */ /* 0x000fc8000f8e0006 */
[----:B------:R-:W-:Y:S02]  /*1c80*/  IMAD.IADD R11, R5, 0x1, R11 ;  /* 0x00000001050b7824 */ /* 0x000fe400078e020b */
[----:B------:R-:W-:Y:S01]  /*1c90*/  IMAD.MOV.U32 R10, RZ, RZ, R4 ;  /* 0x000000ffff0a7224 */ /* 0x000fe200078e0004 */
[----:B------:R-:W-:Y:S06]  /*1ca0*/  @P0 BRA `(.L_x_28) ;  /* 0x00000084006c0947 */ /* 0x000fec0003800000 */
[----:B------:R-:W0:Y:S01]  /*1cb0*/  LDC.64 R4, c[0x0][0x5c8] ;  /* 0x00017200ff047b82 */ /* 0x000e220000000a00 */
[----:B-----5:R-:W-:Y:S01]  /*1cc0*/  FSETP.NEU.AND P0, PT, R155, RZ, PT ;  /* 0x000000ff9b00720b */ /* 0x020fe20003f0d000 */
[----:B------:R-:W-:Y:S01]  /*1cd0*/  BSSY B0, `(.L_x_28) ;  /* 0x0000858000007945 */ /* 0x000fe20003800000 */
[----:B------:R-:W-:-:S04]  /*1ce0*/  ISETP.GT.AND P3, PT, R3, RZ, PT ;  /* 0x000000ff0300720c */ /* 0x000fc80003f64270 */
[----:B------:R-:W-:Y:S01]  /*1cf0*/  ISETP.GT.AND P1, PT, R0, RZ, P3 ;  /* 0x000000ff0000720c */ /* 0x000fe20001f24270 */
[-C--:B0-----:R-:W-:Y:S02]  /*1d00*/  IMAD R12, R9, R4.reuse, RZ ;  /* 0x00000004090c7224 */ /* 0x081fe400078e02ff */
[----:B------:R-:W-:-:S04]  /*1d10*/  IMAD.WIDE.U32 R166, R153, R4, R10 ;  /* 0x0000000499a67225 */ /* 0x000fc800078e000a */
[----:B------:R-:W-:-:S04]  /*1d20*/  IMAD R11, R153, R5, R12 ;  /* 0x00000005990b7224 */ /* 0x000fc800078e020c */
[----:B------:R-:W-:Y:S01]  /*1d30*/  IMAD.IADD R169, R167, 0x1, R11 ;  /* 0x00000001a7a97824 */ /* 0x000fe200078e020b */
[----:B------:R-:W-:Y:S06]  /*1d40*/  @!P0 BRA `(.L_x_29) ;  /* 0x00000060000c8947 */ /* 0x000fec0003800000 */
[----:B------:R-:W0:Y:S01]  /*1d50*/  LDC.64 R12, c[0x0][0x5b8] ;  /* 0x00016e00ff0c7b82 */ /* 0x000e220000000a00 */
[----:B------:R-:W-:-:S07]  /*1d60*/  ULDC.64 UR4, c[0x0][0x5c0] ;  /* 0x0001700000047ab9 */ /* 0x000fce0000000a00 */
[----:B------:R-:W1:Y:S08]  /*1d70*/  LDC.64 R14, c[0x0][0x5b0] ;  /* 0x00016c00ff0e7b82 */ /* 0x000e700000000a00 */
[----:B------:R-:W2:Y:S01]  /*1d80*/  LDC.64 R10, c[0x0][0x5a8] ;  /* 0x00016a00ff0a7b82 */ /* 0x000ea20000000a00 */
[----:B0-----:R-:W-:-:S04]  /*1d90*/  IMAD R20, R21, R12, RZ ;  /* 0x0000000c15147224 */ /* 0x001fc800078e02ff */
[C---:B------:R-:W-:Y:S02]  /*1da0*/  IMAD R13, R23.reuse, R13, R20 ;  /* 0x0000000d170d7224 */ /* 0x040fe400078e0214 */
[----:B------:R-:W-:-:S04]  /*1db0*/  IMAD.WIDE.U32 R20, R23, R12, R6 ;  /* 0x0000000c17147225 */ /* 0x000fc800078e0006 */
[----:B-1----:R-:W-:Y:S02]  /*1dc0*/  IMAD R156, R9, R14, RZ ;  /* 0x0000000e099c7224 */ /* 0x002fe400078e02ff */
[----:B------:R-:W-:Y:S02]  /*1dd0*/  IMAD.IADD R157, R21, 0x1, R13 ;  /* 0x00000001159d7824 */ /* 0x000fe400078e020d */
[----:B------:R-:W-:Y:S01]  /*1de0*/  IMAD R167, R153, R15, R156 ;  /* 0x0000000f99a77224 */ /* 0x000fe200078e029c */
[----:B------:R-:W-:-:S05]  /*1df0*/  MOV R156, R20 ;  /* 0x00000014009c7202 */ /* 0x000fca0000000f00 */
[----:B------:R-:W-:-:S04]  /*1e00*/  IMAD.WIDE.U32 R158, R153, R14, R156 ;  /* 0x0000000e999e7225 */ /* 0x000fc800078e009c */
[----:B------:R-:W-:Y:S01]  /*1e10*/  IMAD.IADD R159, R159, 0x1, R167 ;  /* 0x000000019f9f7824 */ /* 0x000fe200078e02a7 */
[----:B--2---:R-:W-:-:S04]  /*1e20*/  LEA R160, P0, R158, R10, 0x1 ;  /* 0x0000000a9ea07211 */ /* 0x004fc800078008ff */
[----:B------:R-:W-:-:S05]  /*1e30*/  LEA.HI.X R161, R158, R11, R159, 0x1, P0 ;  /* 0x0000000b9ea17211 */ /* 0x000fca00000f0c9f */
[----:B------:R-:W2:Y:S01]  /*1e40*/  @P1 LDG.E.LTC128B.U16 R165, desc[UR36][R160.64] ;  /* 0x00000024a0a51981 */ /* 0x000ea2000c1e1520 */
[----:B------:R-:W-:Y:S01]  /*1e50*/  IMAD.WIDE.U32 R162, R153, R14, R6 ;  /* 0x0000000e99a27225 */ /* 0x000fe200078e0006 */
[----:B------:R-:W-:Y:S01]  /*1e60*/  ISETP.GT.AND P2, PT, R0, 0x1, P3 ;  /* 0x000000010000780c */ /* 0x000fe20001f44270 */
[----:B------:R-:W-:Y:S02]  /*1e70*/  BSSY B1, `(.L_x_30) ;  /* 0x0000012000017945 */ /* 0x000fe40003800000 */
[----:B------:R-:W-:Y:S02]  /*1e80*/  IMAD.IADD R163, R167, 0x1, R163 ;  /* 0x00000001a7a37824 */ /* 0x000fe400078e02a3 */
[----:B------:R-:W-:-:S04]  /*1e90*/  IMAD.WIDE.U32 R162, R23, R12, R162 ;  /* 0x0000000c17a27225 */ /* 0x000fc800078e00a2 */
[----:B--2---:R-:W-:-:S05]  /*1ea0*/  HADD2.F32 R158, -RZ, R165.H0_H0 ;  /* 0x200000a5ff9e7230 */ /* 0x004fca0000004100 */
[----:B------:R-:W-:Y:S01]  /*1eb0*/  FMUL R159, R158, R155 ;  /* 0x0000009b9e9f7220 */ /* 0x000fe20000400000 */
[----:B------:R-:W-:-:S03]  /*1ec0*/  LEA R158, P0, R166, UR4, 0x1 ;  /* 0x00000004a69e7c11 */ /* 0x000fc6000f8008ff */
[----:B------:R-:W-:Y:S01]  /*1ed0*/  FFMA R159, R88, R154, R159 ;  /* 0x0000009a589f7223 */ /* 0x000fe2000000009f */
[----:B------:R-:W-:-:S04]  /*1ee0*/  IMAD.IADD R88, R13, 0x1, R163 ;  /* 0x000000010d587824 */ /* 0x000fc800078e02a3 */
[----:B------:R-:W-:Y:S02]  /*1ef0*/  F2FP.F16.F32.PACK_AB R161, RZ, R159 ;  /* 0x0000009fffa1723e */ /* 0x000fe400000000ff */
[----:B------:R-:W-:Y:S02]  /*1f00*/  LEA.HI.X R159, R166, UR5, R169, 0x1, P0 ;  /* 0x00000005a69f7c11 */ /* 0x000fe400080f0ca9 */
[----:B------:R-:W-:Y:S02]  /*1f10*/  PRMT R163, R161, 0x7610, R163 ;  /* 0x00007610a1a37816 */ /* 0x000fe400000000a3 */
[----:B------:R-:W-:-:S03]  /*1f20*/  LEA R160, P0, R162, R10, 0x1 ;  /* 0x0000000aa2a07211 */ /* 0x000fc600078008ff */
[----:B------:R0:W-:Y:S01]  /*1f30*/  @P1 STG.E.U16 desc[UR36][R158.64], R163 ;  /* 0x000000a39e001986 */ /* 0x0001e2000c101524 */
[----:B------:R-:W-:Y:S01]  /*1f40*/  LEA.HI.X R161, R162, R11, R88, 0x1, P0 ;  /* 0x0000000ba2a17211 */ /* 0x000fe200000f0c58 */
[C---:B------:R-:W-:Y:S01]  /*1f50*/  IMAD.SHL.U32 R162, R14.reuse, 0x8, RZ ;  /* 0x000000080ea27824 */ /* 0x040fe200078e00ff */
[----:B0-----:R-:W-:Y:S01]  /*1f60*/  SHF.L.U64.HI R163, R14, 0x3, R15 ;  /* 0x000000030ea37819 */ /* 0x001fe2000001020f */
[----:B------:R-:W-:Y:S06]  /*1f70*/  @!P2 BRA `(.L_x_31) ;  /* 0x000000000004a947 */ /* 0x000fec0003800000 */
[----:B------:R0:W5:Y:S02]  /*1f80*/  LDG.E.LTC128B.U16 R165, desc[UR36][R160.64+0x2] ;  /* 0x00000224a0a57981 */ /* 0x000164000c1e1520 */
.L_x_31:
[----:B------:R-:W-:Y:S05]  /*1f90*/  BSYNC B1 ;  /* 0x0000000000017941 */ /* 0x000fea0003800000 */
.L_x_30:
[----:B-----5:R-:W-:Y:S01]  /*1fa0*/  HADD2.F32 R88, -RZ, R165.H0_H0 ;  /* 0x200000a5ff587230 */ /* 0x020fe20000004100 */
[----:B------:R-:W-:Y:S01]  /*1fb0*/  ISETP.GT.AND P0, PT, R3, 0x8, PT ;  /* 0x000000080300780c */ /* 0x000fe20003f04270 */
[----:B------:R-:W-:Y:S01]  /*1fc0*/  IMAD.WIDE.U32 R170, R153, R14, R162 ;  /* 0x0000000e99aa7225 */ /* 0x000fe200078e00a2 */
[----:B------:R-:W-:-:S03]  /*1fd0*/  PRMT R172, R165, 0x7610, R172 ;  /* 0x00007610a5ac7816 */ /* 0x000fc600000000ac */
[----:B------:R-:W-:Y:S01]  /*1fe0*/  FMUL R88, R88, R155 ;  /* 0x0000009b58587220 */ /* 0x000fe20000400000 */
[----:B------:R-:W-:Y:S01]  /*1ff0*/  IMAD.IADD R169, R167, 0x1, R171 ;  /* 0x00000001a7a97824 */ /* 0x000fe200078e02ab */
[----:B------:R-:W-:Y:S02]  /*2000*/  IADD3 R166, P4, R20, R170, RZ ;  /* 0x000000aa14a67210 */ /* 0x000fe40007f9e0ff */
[----:B------:R-:W-:Y:S01]  /*2010*/  FFMA R89, R89, R154, R88 ;  /* 0x0000009a59597223 */ /* 0x000fe20000000058 */
[----:B------:R-:W-:Y:S02]  /*2020*/  ISETP.GT.AND P1, PT, R0, RZ, P0 ;  /* 0x000000ff0000720c */ /* 0x000fe40000724270 */
[----:B------:R-:W-:Y:S01]  /*2030*/  IMAD.X R167, R169, 0x1, R157, P4 ;  /* 0x00000001a9a77824 */ /* 0x000fe200020e069d */
[----:B------:R-:W-:Y:S02]  /*2040*/  LEA R88, P4, R166, R10, 0x1 ;  /* 0x0000000aa6587211 */ /* 0x000fe400078808ff */
[----:B------:R-:W-:-:S02]  /*2050*/  F2FP.F16.F32.PACK_AB R168, RZ, R89 ;  /* 0x00000059ffa8723e */ /* 0x000fc400000000ff */
[----:B------:R-:W-:Y:S02]  /*2060*/  LEA.HI.X R89, R166, R11, R167, 0x1, P4 ;  /* 0x0000000ba6597211 */ /* 0x000fe400020f0ca7 */
[----:B------:R-:W-:-:S05]  /*2070*/  PRMT R171, R168, 0x7610, R171 ;  /* 0x00007610a8ab7816 */ /* 0x000fca00000000ab */
[----:B------:R1:W-:Y:S04]  /*2080*/  @P2 STG.E.U16 desc[UR36][R158.64+0x2], R171 ;  /* 0x000002ab9e002986 */ /* 0x0003e8000c101524 */
[----:B------:R2:W3:Y:S01]  /*2090*/  @P1 LDG.E.LTC128B.U16 R172, desc[UR36][R88.64] ;  /* 0x0000002458ac1981 */ /* 0x0004e2000c1e1520 */
[----:B------:R-:W-:Y:S01]  /*20a0*/  IMAD.SHL.U32 R165, R4, 0x10, RZ ;  /* 0x0000001004a57824 */ /* 0x000fe200078e00ff */
[----:B------:R-:W-:Y:S01]  /*20b0*/  IADD3 R170, P2, R6, R170, RZ ;  /* 0x000000aa06aa7210 */ /* 0x000fe20007f5e0ff */
[----:B------:R-:W-:Y:S03]  /*20c0*/  BSSY B1, `(.L_x_32) ;  /* 0x0000011000017945 */ /* 0x000fe60003800000 */
[----:B------:R-:W-:-:S02]  /*20d0*/  IADD3 R168, P4, R165, R158, RZ ;  /* 0x0000009ea5a87210 */ /* 0x000fc40007f9e0ff */
[----:B-1----:R-:W-:Y:S02]  /*20e0*/  IADD3.X R171, R7, R169, RZ, P2, !PT ;  /* 0x000000a907ab7210 */ /* 0x002fe400017fe4ff */
[----:B------:R-:W-:Y:S01]  /*20f0*/  ISETP.GT.AND P2, PT, R0, 0x1, P0 ;  /* 0x000000010000780c */ /* 0x000fe20000744270 */
[----:B------:R-:W-:-:S03]  /*2100*/  IMAD.WIDE.U32 R170, R23, R12, R170 ;  /* 0x0000000c17aa7225 */ /* 0x000fc600078e00aa */
[----:B--2---:R-:W-:Y:S01]  /*2110*/  LEA R88, P5, R170, R10, 0x1 ;  /* 0x0000000aaa587211 */ /* 0x004fe200078a08ff */
[----:B---3--:R-:W-:-:S05]  /*2120*/  HADD2.F32 R166, -RZ, R172.H0_H0 ;  /* 0x200000acffa67230 */ /* 0x008fca0000004100 */
[----:B------:R-:W-:Y:S01]  /*2130*/  FMUL R167, R166, R155 ;  /* 0x0000009ba6a77220 */ /* 0x000fe20000400000 */
[----:B------:R-:W-:-:S03]  /*2140*/  IMAD.IADD R166, R13, 0x1, R171 ;  /* 0x000000010da67824 */ /* 0x000fc600078e02ab */
[----:B------:R-:W-:Y:S01]  /*2150*/  FFMA R90, R90, R154, R167 ;  /* 0x0000009a5a5a7223 */ /* 0x000fe200000000a7 */
[----:B------:R-:W-:Y:S02]  /*2160*/  SHF.L.U64.HI R167, R4, 0x4, R5 ;  /* 0x0000000404a77819 */ /* 0x000fe40000010205 */
[----:B------:R-:W-:Y:S02]  /*2170*/  LEA.HI.X R89, R170, R11, R166, 0x1, P5 ;  /* 0x0000000baa597211 */ /* 0x000fe400028f0ca6 */
[----:B------:R-:W-:Y:S01]  /*2180*/  F2FP.F16.F32.PACK_AB R90, RZ, R90 ;  /* 0x0000005aff5a723e */ /* 0x000fe200000000ff */
[----:B------:R-:W-:-:S05]  /*2190*/  IMAD.X R169, R167, 0x1, R159, P4 ;  /* 0x00000001a7a97824 */ /* 0x000fca00020e069f */
[----:B------:R1:W-:Y:S01]  /*21a0*/  @P1 STG.E.U16 desc[UR36][R168.64], R90 ;  /* 0x0000005aa8001986 */ /* 0x0003e2000c101524 */
[----:B------:R-:W-:Y:S05]  /*21b0*/  @!P2 BRA `(.L_x_33) ;  /* 0x000000000004a947 */ /* 0x000fea0003800000 */
[----:B------:R2:W5:Y:S02]  /*21c0*/  LDG.E.LTC128B.U16 R172, desc[UR36][R88.64+0x2] ;  /* 0x0000022458ac7981 */ /* 0x000564000c1e1520 */
.L_x_33:
[----:B------:R-:W-:Y:S05]  /*21d0*/  BSYNC B1 ;  /* 0x0000000000017941 */ /* 0x000fea0003800000 */
.L_x_32:
[----:B-1---5:R-:W-:Y:S01]  /*21e0*/  HADD2.F32 R90, -RZ, R172.H0_H0 ;  /* 0x200000acff5a7230 */ /* 0x022fe20000004100 */
[----:B------:R-:W-:Y:S01]  /*21f0*/  ISETP.GT.AND P1, PT, R0, 0x8, P3 ;  /* 0x000000080000780c */ /* 0x000fe20001f24270 */
[----:B------:R-:W-:Y:S03]  /*2200*/  BSSY B1, `(.L_x_34) ;  /* 0x000000a000017945 */ /* 0x000fe60003800000 */
[----:B------:R-:W-:-:S04]  /*2210*/  FMUL R90, R90, R155 ;  /* 0x0000009b5a5a7220 */ /* 0x000fc80000400000 */
[----:B------:R-:W-:Y:S01]  /*2220*/  FFMA R90, R91, R154, R90 ;  /* 0x0000009a5b5a7223 */ /* 0x000fe2000000005a */
[----:B------:R-:W-:-:S04]  /*2230*/  @P2 IMAD.MOV.U32 R91, RZ, RZ, R169 ;  /* 0x000000ffff5b2224 */ /* 0x000fc800078e00a9 */
[----:B------:R-:W-:-:S04]  /*2240*/  F2FP.F16.F32.PACK_AB R90, RZ, R90 ;  /* 0x0000005aff5a723e */ /* 0x000fc800000000ff */
[----:B------:R-:W-:Y:S01]  /*2250*/  PRMT R166, R90, 0x7610, R166 ;  /* 0x000076105aa67816 */ /* 0x000fe200000000a6 */
[----:B------:R-:W-:-:S05]  /*2260*/  @P2 IMAD.MOV.U32 R90, RZ, RZ, R168 ;  /* 0x000000ffff5a2224 */ /* 0x000fca00078e00a8 */
[----:B------:R1:W-:Y:S01]  /*2270*/  @P2 STG.E.U16 desc[UR36][R90.64+0x2], R166 ;  /* 0x000002a65a002986 */ /* 0x0003e2000c101524 */
[----:B------:R-:W-:Y:S05]  /*2280*/  @!P1 BRA `(.L_x_35) ;  /* 0x0000000000049947 */ /* 0x000fea0003800000 */
[----:B------:R3:W5:Y:S02]  /*2290*/  LDG.E.LTC128B.U16 R172, desc[UR36][R160.64+0x10] ;  /* 0x00001024a0ac7981 */ /* 0x000764000c1e1520 */
.L_x_35:
[----:B------:R-:W-:Y:S05]  /*22a0*/  BSYNC B1 ;  /* 0x0000000000017941 */ /* 0x000fea0003800000 */
.L_x_34:
[----:B-1---5:R-:W-:Y:S01]  /*22b0*/  HADD2.F32 R90, -RZ, R172.H0_H0 ;  /* 0x200000acff5a7230 */ /* 0x022fe20000004100 */
[----:B------:R-:W-:Y:S01]  /*22c0*/  ISETP.GT.AND P2, PT, R0, 0x9, P3 ;  /* 0x000000090000780c */ /* 0x000fe20001f44270 */
[----:B------:R-:W-:Y:S03]  /*22d0*/  BSSY B1, `(.L_x_36) ;  /* 0x000000a000017945 */ /* 0x000fe60003800000 */
[----:B------:R-:W-:Y:S01]  /*22e0*/  FMUL R91, R90, R155 ;  /* 0x0000009b5a5b7220 */ /* 0x000fe20000400000 */
[----:B------:R-:W-:-:S03]  /*22f0*/  @P1 IMAD.MOV.U32 R90, RZ, RZ, R158 ;  /* 0x000000ffff5a1224 */ /* 0x000fc600078e009e */
[----:B------:R-:W-:-:S05]  /*2300*/  FFMA R91, R92, R154, R91 ;  /* 0x0000009a5c5b7223 */ /* 0x000fca000000005b */
[----:B------:R-:W-:-:S04]  /*2310*/  F2FP.F16.F32.PACK_AB R91, RZ, R91 ;  /* 0x0000005bff5b723e */ /* 0x000fc800000000ff */
[----:B------:R-:W-:Y:S02]  /*2320*/  PRMT R92, R91, 0x7610, R92 ;  /* 0x000076105b5c7816 */ /* 0x000fe4000000005c */
[----:B------:R-:W-:-:S05]  /*2330*/  @P1 MOV R91, R159 ;  /* 0x0000009f005b1202 */ /* 0x000fca0000000f00 */
[----:B------:R1:W-:Y:S01]  /*2340*/  @P1 STG.E.U16 desc[UR36][R90.64+0x10], R92 ;  /* 0x0000105c5a001986 */ /* 0x0003e2000c101524 */
[----:B------:R-:W-:Y:S05]  /*2350*/  @!P2 BRA `(.L_x_37) ;  /* 0x000000000004a947 */ /* 0x000fea0003800000 */
[----:B------:R4:W5:Y:S02]  /*2360*/  LDG.E.LTC128B.U16 R172, desc[UR36][R160.64+0x12] ;  /* 0x00001224a0ac7981 */ /* 0x000964000c1e1520 */
.L_x_37:
[----:B------:R-:W-:Y:S05]  /*2370*/  BSYNC B1 ;  /* 0x0000000000017941 */ /* 0x000fea0003800000 */
.L_x_36:
[----:B-1---5:R-:W-:Y:S01]  /*2380*/  HADD2.F32 R90, -RZ, R172.H0_H0 ;  /* 0x200000acff5a7230 */ /* 0x022fe20000004100 */
[----:B------:R-:W-:Y:S01]  /*2390*/  ISETP.GT.AND P1, PT, R0, 0x8, P0 ;  /* 0x000000080000780c */ /* 0x000fe20000724270 */
[----:B------:R-:W-:Y:S01]  /*23a0*/  @P2 IMAD.MOV.U32 R91, RZ, RZ, R159 ;  /* 0x000000ffff5b2224 */ /* 0x000fe200078e009f */
[----:B------:R-:W-:Y:S02]  /*23b0*/  BSSY B1, `(.L_x_38) ;  /* 0x0000009000017945 */ /* 0x000fe40003800000 */
[----:B------:R-:W-:-:S04]  /*23c0*/  FMUL R90, R90, R155 ;  /* 0x0000009b5a5a7220 */ /* 0x000fc80000400000 */
[----:B------:R-:W-:-:S05]  /*23d0*/  FFMA R90, R93, R154, R90 ;  /* 0x0000009a5d5a7223 */ /* 0x000fca000000005a */
[----:B------:R-:W-:-:S04]  /*23e0*/  F2FP.F16.F32.PACK_AB R90, RZ, R90 ;  /* 0x0000005aff5a723e */ /* 0x000fc800000000ff */
[----:B------:R-:W-:Y:S01]  /*23f0*/  PRMT R92, R90, 0x7610, R92 ;  /* 0x000076105a5c7816 */ /* 0x000fe2000000005c */
[----:B------:R-:W-:-:S05]  /*2400*/  @P2 IMAD.MOV.U32 R90, RZ, RZ, R158 ;  /* 0x000000ffff5a2224 */ /* 0x000fca00078e009e */
[----:B------:R1:W-:Y:S01]  /*2410*/  @P2 STG.E.U16 desc[UR36][R90.64+0x12], R92 ;  /* 0x0000125c5a002986 */ /* 0x0003e2000c101524 */
[----:B------:R-:W-:Y:S05]  /*2420*/  @!P1 BRA `(.L_x_39) ;  /* 0x0000000000049947 */ /* 0x000fea0003800000 */
[----:B------:R0:W5:Y:S02]  /*2430*/  LDG.E.LTC128B.U16 R172, desc[UR36][R88.64+0x10] ;  /* 0x0000102458ac7981 */ /* 0x000164000c1e1520 */
.L_x_39:
[----:B------:R-:W-:Y:S05]  /*2440*/  BSYNC B1 ;  /* 0x0000000000017941 */ /* 0x000fea0003800000 */
.L_x_38:
[----:B-1---5:R-:W-:Y:S01]  /*2450*/  HADD2.F32 R90, -RZ, R172.H0_H0 ;  /* 0x200000acff5a7230 */ /* 0x022fe20000004100 */
[----:B------:R-:W-:Y:S01]  /*2460*/  ISETP.GT.AND P2, PT, R0, 0x9, P0 ;  /* 0x000000090000780c */ /* 0x000fe20000744270 */
[----:B------:R-:W-:Y:S03]  /*2470*/  BSSY B1, `(.L_x_40) ;  /* 0x000000a000017945 */ /* 0x000fe60003800000 */
[----:B------:R-:W-:Y:S01]  /*2480*/  FMUL R91, R90, R155 ;  /* 0x0000009b5a5b7220 */ /* 0x000fe20000400000 */
[----:B------:R-:W-:-:S03]  /*2490*/  @P1 IMAD.MOV.U32 R90, RZ, RZ, R168 ;  /* 0x000000ffff5a1224 */ /* 0x000fc600078e00a8 */
[----:B------:R-:W-:-:S05]  /*24a0*/  FFMA R91, R94, R154, R91 ;  /* 0x0000009a5e5b7223 */ /* 0x000fca000000005b */
[----:B------:R-:W-:-:S04]  /*24b0*/  F2FP.F16.F32.PACK_AB R91, RZ, R91 ;  /* 0x0000005bff5b723e */ /* 0x000fc800000000ff */
[----:B------:R-:W-:Y:S01]  /*24c0*/  PRMT R92, R91, 0x7610, R92 ;  /* 0x000076105b5c7816 */ /* 0x000fe2000000005c */
[----:B------:R-:W-:-:S05]  /*24d0*/  @P1 IMAD.MOV.U32 R91, RZ, RZ, R169 ;  /* 0x000000ffff5b1224 */ /* 0x000fca00078e00a9 */
[----:B------:R1:W-:Y:S01]  /*24e0*/  @P1 STG.E.U16 desc[UR36][R90.64+0x10], R92 ;  /* 0x0000105c5a001986 */ /* 0x0003e2000c101524 */
[----:B------:R-:W-:Y:S05]  /*24f0*/  @!P2 BRA `(.L_x_41) ;  /* 0x000000000004a947 */ /* 0x000fea0003800000 */
[----:B------:R0:W5:Y:S02]  /*2500*/  LDG.E.LTC128B.U16 R172, desc[UR36][R88.64+0x12] ;  /* 0x0000122458ac7981 */ /* 0x000164000c1e1520 */
.L_x_41:
[----:B------:R-:W-:Y:S05]  /*2510*/  BSYNC B1 ;  /* 0x0000000000017941 */ /* 0x000fea0003800000 */
.L_x_40:
        /* <DEDUP_REMOVED lines=12> */
.L_x_43:
[----:B------:R-:W-:Y:S05]  /*25e0*/  BSYNC B1 ;  /* 0x0000000000017941 */ /* 0x000fea0003800000 */
.L_x_42:
[----:B-1---5:R-:W-:Y:S01]  /*25f0*/  HADD2.F32 R90, -RZ, R172.H0_H0 ;  /* 0x200000acff5a7230 */ /* 0x022fe20000004100 */
[----:B------:R-:W-:Y:S01]  /*2600*/  ISETP.GT.AND P2, PT, R0, 0x11, P3 ;  /* 0x000000110000780c */ /* 0x000fe20001f44270 */
[----:B------:R-:W-:Y:S03]  /*2610*/  BSSY B1, `(.L_x_44) ;  /* 0x000000a000017945 */ /* 0x000fe60003800000 */
[----:B------:R-:W-:Y:S01]  /*2620*/  FMUL R91, R90, R155 ;  /* 0x0000009b5a5b7220 */ /* 0x000fe20000400000 */
[----:B------:R-:W-:-:S03]  /*2630*/  @P1 MOV R90, R158 ;  /* 0x0000009e005a1202 */ /* 0x000fc60000000f00 */
[----:B------:R-:W-:-:S05]  /*2640*/  FFMA R91, R96, R154, R91 ;  /* 0x0000009a605b7223 */ /* 0x000fca000000005b */
[----:B------:R-:W-:-:S04]  /*2650*/  F2FP.F16.F32.PACK_AB R91, RZ, R91 ;  /* 0x0000005bff5b723e */ /* 0x000fc800000000ff */
[----:B------:R-:W-:Y:S01]  /*2660*/  PRMT R92, R91, 0x7610, R92 ;  /* 0x000076105b5c7816 */ /* 0x000fe2000000005c */
[----:B------:R-:W-:-:S05]  /*2670*/  @P1 IMAD.MOV.U32 R91, RZ, RZ, R159 ;  /* 0x000000ffff5b1224 */ /* 0x000fca00078e009f */
[----:B------:R1:W-:Y:S01]  /*2680*/  @P1 STG.E.U16 desc[UR36][R90.64+0x20], R92 ;  /* 0x0000205c5a001986 */ /* 0x0003e2000c101524 */
[----:B------:R-:W-:Y:S05]  /*2690*/  @!P2 BRA `(.L_x_45) ;  /* 0x000000000004a947 */ /* 0x000fea0003800000 */
[----:B------:R0:W5:Y:S02]  /*26a0*/  LDG.E.LTC128B.U16 R172, desc[UR36][R160.64+0x22] ;  /* 0x00002224a0ac7981 */ /* 0x000164000c1e1520 */
.L_x_45:
[----:B------:R-:W-:Y:S05]  /*26b0*/  BSYNC B1 ;  /* 0x0000000000017941 */ /* 0x000fea0003800000 */
.L_x_44:
        /* <DEDUP_REMOVED lines=12> */
.L_x_47:
[----:B------:R-:W-:Y:S05]  /*2780*/  BSYNC B1 ;  /* 0x0000000000017941 */ /* 0x000fea0003800000 */
.L_x_46:
        /* <DEDUP_REMOVED lines=12> */
.L_x_49:
[----:B------:R-:W-:Y:S05]  /*2850*/  BSYNC B1 ;  /* 0x0000000000017941 */ /* 0x000fea0003800000 */
.L_x_48:
[----:B-1---5:R-:W-:Y:S01]  /*2860*/  HADD2.F32 R90, -RZ, R172.H0_H0 ;  /* 0x200000acff5a7230 */ /* 0x022fe20000004100 */
[----:B------:R-:W-:Y:S01]  /*2870*/  @P2 MOV R91, R169 ;  /* 0x000000a9005b2202 */ /* 0x000fe20000000f00 */
[----:B------:R-:W-:Y:S01]  /*2880*/  BSSY B1, `(.L_x_50) ;  /* 0x000000a000017945 */ /* 0x000fe20003800000 */
[----:B------:R-:W-:Y:S02]  /*2890*/  ISETP.GT.AND P1, PT, R0, 0x18, P3 ;  /* 0x000000180000780c */ /* 0x000fe40001f24270 */
        /* <DEDUP_REMOVED lines=8> */
.L_x_51:
[----:B------:R-:W-:Y:S05]  /*2920*/  BSYNC B1 ;  /* 0x0000000000017941 */ /* 0x000fea0003800000 */
.L_x_50:
        /* <DEDUP_REMOVED lines=12> */
.L_x_53:
[----:B------:R-:W-:Y:S05]  /*29f0*/  BSYNC B1 ;  /* 0x0000000000017941 */ /* 0x000fea0003800000 */
.L_x_52:
        /* <DEDUP_REMOVED lines=12> */
.L_x_55:
[----:B------:R-:W-:Y:S05]  /*2ac0*/  BSYNC B1 ;  /* 0x0000000000017941 */ /* 0x000fea0003800000 */
.L_x_54:
        /* <DEDUP_REMOVED lines=12> */
.L_x_57:
[----:B------:R-:W-:Y:S05]  /*2b90*/  BSYNC B1 ;  /* 0x0000000000017941 */ /* 0x000fea0003800000 */
.L_x_56:
[----:B-1---5:R-:W-:Y:S01]  /*2ba0*/  HADD2.F32 R90, -RZ, R172.H0_H0 ;  /* 0x200000acff5a7230 */ /* 0x022fe20000004100 */
[----:B------:R-:W-:Y:S01]  /*2bb0*/  ISETP.GT.AND P1, PT, R0, 0x20, P3 ;  /* 0x000000200000780c */ /* 0x000fe20001f24270 */
[----:B------:R-:W-:Y:S01]  /*2bc0*/  @P2 IMAD.MOV.U32 R91, RZ, RZ, R169 ;  /* 0x000000ffff5b2224 */ /* 0x000fe200078e00a9 */
[----:B------:R-:W-:Y:S02]  /*2bd0*/  BSSY B1, `(.L_x_58) ;  /* 0x0000009000017945 */ /* 0x000fe40003800000 */
[----:B------:R-:W-:-:S04]  /*2be0*/  FMUL R90, R90, R155 ;  /* 0x0000009b5a5a7220 */ /* 0x000fc80000400000 */
[----:B------:R-:W-:-:S05]  /*2bf0*/  FFMA R90, R103, R154, R90 ;  /* 0x0000009a675a7223 */ /* 0x000fca000000005a */
[----:B------:R-:W-:-:S04]  /*2c00*/  F2FP.F16.F32.PACK_AB R90, RZ, R90 ;  /* 0x0000005aff5a723e */ /* 0x000fc800000000ff */
[----:B------:R-:W-:Y:S02]  /*2c10*/  PRMT R92, R90, 0x7610, R92 ;  /* 0x000076105a5c7816 */ /* 0x000fe4000000005c */
[----:B------:R-:W-:-:S05]  /*2c20*/  @P2 MOV R90, R168 ;  /* 0x000000a8005a2202 */ /* 0x000fca0000000f00 */
[----:B------:R1:W-:Y:S01]  /*2c30*/  @P2 STG.E.U16 desc[UR36][R90.64+0x32], R92 ;  /* 0x0000325c5a002986 */ /* 0x0003e2000c101524 */
[----:B------:R-:W-:Y:S05]  /*2c40*/  @!P1 BRA `(.L_x_59) ;  /* 0x0000000000049947 */ /* 0x000fea0003800000 */
[----:B------:R0:W5:Y:S02]  /*2c50*/  LDG.E.LTC128B.U16 R172, desc[UR36][R160.64+0x40] ;  /* 0x00004024a0ac7981 */ /* 0x000164000c1e1520 */
.L_x_59:
[----:B------:R-:W-:Y:S05]  /*2c60*/  BSYNC B1 ;  /* 0x0000000000017941 */ /* 0x000fea0003800000 */
.L_x_58:
        /* <DEDUP_REMOVED lines=12> */
.L_x_61:
[----:B------:R-:W-:Y:S05]  /*2d30*/  BSYNC B1 ;  /* 0x0000000000017941 */ /* 0x000fea0003800000 */
.L_x_60:
        /* <DEDUP_REMOVED lines=12> */
.L_x_63:
[----:B------:R-:W-:Y:S05]  /*2e00*/  BSYNC B1 ;  /* 0x0000000000017941 */ /* 0x000fea0003800000 */
.L_x_62:
        /* <DEDUP_REMOVED lines=12> */
.L_x_65:
[----:B------:R-:W-:Y:S05]  /*2ed0*/  BSYNC B1 ;  /* 0x0000000000017941 */ /* 0x000fea0003800000 */
.L_x_64:
        /* <DEDUP_REMOVED lines=12> */
.L_x_67:
[----:B------:R-:W-:Y:S05]  /*2fa0*/  BSYNC B1 ;  /* 0x0000000000017941 */ /* 0x000fea0003800000 */
.L_x_66:
        /* <DEDUP_REMOVED lines=12> */
.L_x_69:
[----:B------:R-:W-:Y:S05]  /*3070*/  BSYNC B1 ;  /* 0x0000000000017941 */ /* 0x000fea0003800000 */
.L_x_68:
        /* <DEDUP_REMOVED lines=12> */
.L_x_71:
[----:B------:R-:W-:Y:S05]  /*3140*/  BSYNC B1 ;  /* 0x0000000000017941 */ /* 0x000fea0003800000 */
.L_x_70:
        /* <DEDUP_REMOVED lines=12> */
.L_x_73:
[----:B------:R-:W-:Y:S05]  /*3210*/  BSYNC B1 ;  /* 0x0000000000017941 */ /* 0x000fea0003800000 */
.L_x_72:
        /* <DEDUP_REMOVED lines=12> */
.L_x_75:
[----:B------:R-:W-:Y:S05]  /*32e0*/  BSYNC B1 ;  /* 0x0000000000017941 */ /* 0x000fea0003800000 */
.L_x_74:
        /* <DEDUP_REMOVED lines=12> */
.L_x_77:
[----:B------:R-:W-:Y:S05]  /*33b0*/  BSYNC B1 ;  /* 0x0000000000017941 */ /* 0x000fea0003800000 */
.L_x_76:
        /* <DEDUP_REMOVED lines=12> */
.L_x_79:
[----:B------:R-:W-:Y:S05]  /*3480*/  BSYNC B1 ;  /* 0x0000000000017941 */ /* 0x000fea0003800000 */
.L_x_78:
        /* <DEDUP_REMOVED lines=12> */
.L_x_81:
[----:B------:R-:W-:Y:S05]  /*3550*/  BSYNC B1 ;  /* 0x0000000000017941 */ /* 0x000fea0003800000 */
.L_x_80:
        /* <DEDUP_REMOVED lines=12> */
.L_x_83:
[----:B------:R-:W-:Y:S05]  /*3620*/  BSYNC B1 ;  /* 0x0000000000017941 */ /* 0x000fea0003800000 */
.L_x_82:
        /* <DEDUP_REMOVED lines=12> */
.L_x_85:
[----:B------:R-:W-:Y:S05]  /*36f0*/  BSYNC B1 ;  /* 0x0000000000017941 */ /* 0x000fea0003800000 */
.L_x_84:
        /* <DEDUP_REMOVED lines=12> */
.L_x_87:
[----:B------:R-:W-:Y:S05]  /*37c0*/  BSYNC B1 ;  /* 0x0000000000017941 */ /* 0x000fea0003800000 */
.L_x_86:
        /* <DEDUP_REMOVED lines=12> */
.L_x_89:
[----:B------:R-:W-:Y:S05]  /*3890*/  BSYNC B1 ;  /* 0x0000000000017941 */ /* 0x000fea0003800000 */
.L_x_88:
        /* <DEDUP_REMOVED lines=12> */
.L_x_91:
[----:B------:R-:W-:Y:S05]  /*3960*/  BSYNC B1 ;  /* 0x0000000000017941 */ /* 0x000fea0003800000 */
.L_x_90:
        /* <DEDUP_REMOVED lines=12> */
.L_x_93:
[----:B------:R-:W-:Y:S05]  /*3a30*/  BSYNC B1 ;  /* 0x0000000000017941 */ /* 0x000fea0003800000 */
.L_x_92:
        /* <DEDUP_REMOVED lines=12> */
.L_x_95:
[----:B------:R-:W-:Y:S05]  /*3b00*/  BSYNC B1 ;  /* 0x0000000000017941 */ /* 0x000fea0003800000 */
.L_x_94:
        /* <DEDUP_REMOVED lines=12> */
.L_x_97:
[----:B------:R-:W-:Y:S05]  /*3bd0*/  BSYNC B1 ;  /* 0x0000000000017941 */ /* 0x000fea0003800000 */
.L_x_96:
        /* <DEDUP_REMOVED lines=12> */
.L_x_99:
[----:B------:R-:W-:Y:S05]  /*3ca0*/  BSYNC B1 ;  /* 0x0000000000017941 */ /* 0x000fea0003800000 */
.L_x_98:
        /* <DEDUP_REMOVED lines=12> */
.L_x_101:
[----:B------:R-:W-:Y:S05]  /*3d70*/  BSYNC B1 ;  /* 0x0000000000017941 */ /* 0x000fea0003800000 */
.L_x_100:
        /* <DEDUP_REMOVED lines=12> */
.L_x_103:
[----:B------:R-:W-:Y:S05]  /*3e40*/  BSYNC B1 ;  /* 0x0000000000017941 */ /* 0x000fea0003800000 */
.L_x_102:
        /* <DEDUP_REMOVED lines=12> */
.L_x_105:
[----:B------:R-:W-:Y:S05]  /*3f10*/  BSYNC B1 ;  /* 0x0000000000017941 */ /* 0x000fea0003800000 */
.L_x_104:
        /* <DEDUP_REMOVED lines=12> */
.L_x_107:
[----:B------:R-:W-:Y:S05]  /*3fe0*/  BSYNC B1 ;  /* 0x0000000000017941 */ /* 0x000fea0003800000 */
.L_x_106:
        /* <DEDUP_REMOVED lines=12> */
.L_x_109:
[----:B------:R-:W-:Y:S05]  /*40b0*/  BSYNC B1 ;  /* 0x0000000000017941 */ /* 0x000fea0003800000 */
.L_x_108:
        /* <DEDUP_REMOVED lines=12> */
.L_x_111:
[----:B------:R-:W-:Y:S05]  /*4180*/  BSYNC B1 ;  /* 0x0000000000017941 */ /* 0x000fea0003800000 */
.L_x_110:
        /* <DEDUP_REMOVED lines=12> */
.L_x_113:
[----:B------:R-:W-:Y:S05]  /*4250*/  BSYNC B1 ;  /* 0x0000000000017941 */ /* 0x000fea0003800000 */
.L_x_112:
        /* <DEDUP_REMOVED lines=12> */
.L_x_115:
[----:B------:R-:W-:Y:S05]  /*4320*/  BSYNC B1 ;  /* 0x0000000000017941 */ /* 0x000fea0003800000 */
.L_x_114:
        /* <DEDUP_REMOVED lines=12> */
.L_x_117:
[----:B------:R-:W-:Y:S05]  /*43f0*/  BSYNC B1 ;  /* 0x0000000000017941 */ /* 0x000fea0003800000 */
.L_x_116:
        /* <DEDUP_REMOVED lines=12> */
.L_x_119:
[----:B------:R-:W-:Y:S05]  /*44c0*/  BSYNC B1 ;  /* 0x0000000000017941 */ /* 0x000fea0003800000 */
.L_x_118:
        /* <DEDUP_REMOVED lines=12> */
.L_x_121:
[----:B------:R-:W-:Y:S05]  /*4590*/  BSYNC B1 ;  /* 0x0000000000017941 */ /* 0x000fea0003800000 */
.L_x_120:
        /* <DEDUP_REMOVED lines=12> */
.L_x_123:
[----:B------:R-:W-:Y:S05]  /*4660*/  BSYNC B1 ;  /* 0x0000000000017941 */ /* 0x000fea0003800000 */
.L_x_122:
        /* <DEDUP_REMOVED lines=12> */
.L_x_125:
[----:B------:R-:W-:Y:S05]  /*4730*/  BSYNC B1 ;  /* 0x0000000000017941 */ /* 0x000fea0003800000 */
.L_x_124:
        /* <DEDUP_REMOVED lines=12> */
.L_x_127:
[----:B------:R-:W-:Y:S05]  /*4800*/  BSYNC B1 ;  /* 0x0000000000017941 */ /* 0x000fea0003800000 */
.L_x_126:
        /* <DEDUP_REMOVED lines=12> */
.L_x_129:
[----:B------:R-:W-:Y:S05]  /*48d0*/  BSYNC B1 ;  /* 0x0000000000017941 */ /* 0x000fea0003800000 */
.L_x_128:
        /* <DEDUP_REMOVED lines=12> */
.L_x_131:
[----:B------:R-:W-:Y:S05]  /*49a0*/  BSYNC B1 ;  /* 0x0000000000017941 */ /* 0x000fea0003800000 */
.L_x_130:
        /* <DEDUP_REMOVED lines=12> */
.L_x_133:
[----:B------:R-:W-:Y:S05]  /*4a70*/  BSYNC B1 ;  /* 0x0000000000017941 */ /* 0x000fea0003800000 */
.L_x_132:
        /* <DEDUP_REMOVED lines=12> */
.L_x_135:
[----:B------:R-:W-:Y:S05]  /*4b40*/  BSYNC B1 ;  /* 0x0000000000017941 */ /* 0x000fea0003800000 */
.L_x_134:
        /* <DEDUP_REMOVED lines=12> */
.L_x_137:
[----:B------:R-:W-:Y:S05]  /*4c10*/  BSYNC B1 ;  /* 0x0000000000017941 */ /* 0x000fea0003800000 */
.L_x_136:
        /* <DEDUP_REMOVED lines=12> */
.L_x_139:
[----:B------:R-:W-:Y:S05]  /*4ce0*/  BSYNC B1 ;  /* 0x0000000000017941 */ /* 0x000fea0003800000 */
.L_x_138:
        /* <DEDUP_REMOVED lines=12> */
.L_x_141:
[----:B------:R-:W-:Y:S05]  /*4db0*/  BSYNC B1 ;  /* 0x0000000000017941 */ /* 0x000fea0003800000 */
.L_x_140:
        /* <DEDUP_REMOVED lines=12> */
.L_x_143:
[----:B------:R-:W-:Y:S05]  /*4e80*/  BSYNC B1 ;  /* 0x0000000000017941 */ /* 0x000fea0003800000 */
.L_x_142:
        /* <DEDUP_REMOVED lines=12> */
.L_x_145:
[----:B------:R-:W-:Y:S05]  /*4f50*/  BSYNC B1 ;  /* 0x0000000000017941 */ /* 0x000fea0003800000 */
.L_x_144:
        /* <DEDUP_REMOVED lines=12> */
.L_x_147:
[----:B------:R-:W-:Y:S05]  /*5020*/  BSYNC B1 ;  /* 0x0000000000017941 */ /* 0x000fea0003800000 */
.L_x_146:
        /* <DEDUP_REMOVED lines=12> */
.L_x_149:
[----:B------:R-:W-:Y:S05]  /*50f0*/  BSYNC B1 ;  /* 0x0000000000017941 */ /* 0x000fea0003800000 */
.L_x_148:
        /* <DEDUP_REMOVED lines=12> */
.L_x_151:
[----:B------:R-:W-:Y:S05]  /*51c0*/  BSYNC B1 ;  /* 0x0000000000017941 */ /* 0x000fea0003800000 */
.L_x_150:
[----:B-----5:R-:W-:Y:S01]  /*51d0*/  HADD2.F32 R8, -RZ, R172.H0_H0 ;  /* 0x200000acff087230 */ /* 0x020fe20000004100 */
[----:B------:R-:W-:Y:S01]  /*51e0*/  ISETP.GT.AND P1, PT, R0, 0x79, P0 ;  /* 0x000000790000780c */ /* 0x000fe20000724270 */
[----:B------:R-:W-:Y:S01]  /*51f0*/  BSSY B1, `(.L_x_152) ;  /* 0x000000c000017945 */ /* 0x000fe20003800000 */
[----:B------:R-:W-:Y:S02]  /*5200*/  IADD3 R153, P0, R153, 0x80, RZ ;  /* 0x0000008099997810 */ /* 0x000fe40007f1e0ff */
[----:B-1----:R-:W-:Y:S01]  /*5210*/  FMUL R91, R8, R155 ;  /* 0x0000009b085b7220 */ /* 0x002fe20000400000 */
[----:B------:R-:W-:-:S03]  /*5220*/  @P2 IMAD.MOV.U32 R8, RZ, RZ, R168 ;  /* 0x000000ffff082224 */ /* 0x000fc600078e00a8 */
[----:B------:R-:W-:-:S05]  /*5230*/  FFMA R91, R150, R154, R91 ;  /* 0x0000009a965b7223 */ /* 0x000fca000000005b */
[----:B------:R-:W-:-:S04]  /*5240*/  F2FP.F16.F32.PACK_AB R91, RZ, R91 ;  /* 0x0000005bff5b723e */ /* 0x000fc800000000ff */
[----:B------:R-:W-:Y:S01]  /*5250*/  PRMT R90, R91, 0x7610, R90 ;  /* 0x000076105b5a7816 */ /* 0x000fe2000000005a */
[----:B------:R-:W-:Y:S02]  /*5260*/  IMAD.X R91, RZ, RZ, R9, P0 ;  /* 0x000000ffff5b7224 */ /* 0x000fe400000e0609 */
[----:B------:R-:W-:-:S05]  /*5270*/  @P2 IMAD.MOV.U32 R9, RZ, RZ, R169 ;  /* 0x000000ffff092224 */ /* 0x000fca00078e00a9 */
[----:B------:R1:W-:Y:S01]  /*5280*/  @P2 STG.E.U16 desc[UR36][R8.64+0xf0], R90 ;  /* 0x0000f05a08002986 */ /* 0x0003e2000c101524 */
[----:B------:R-:W-:Y:S05]  /*5290*/  @!P1 BRA `(.L_x_153) ;  /* 0x0000000000049947 */ /* 0x000fea0003800000 */
[----:B------:R0:W5:Y:S02]  /*52a0*/  LDG.E.LTC128B.U16 R172, desc[UR36][R88.64+0xf2] ;  /* 0x0000f22458ac7981 */ /* 0x000164000c1e1520 */
.L_x_153:
[----:B------:R-:W-:Y:S05]  /*52b0*/  BSYNC B1 ;  /* 0x0000000000017941 */ /* 0x000fea0003800000 */
.L_x_152:
[----:B-1---5:R-:W-:Y:S01]  /*52c0*/  HADD2.F32 R8, -RZ, R172.H0_H0 ;  /* 0x200000acff087230 */ /* 0x022fe20000004100 */
[----:B------:R-:W-:Y:S01]  /*52d0*/  ISETP.GT.AND P0, PT, R3, 0x80, PT ;  /* 0x000000800300780c */ /* 0x000fe20003f04270 */
[----:B------:R-:W-:-:S03]  /*52e0*/  IMAD R90, R91, R14, RZ ;  /* 0x0000000e5b5a7224 */ /* 0x000fc600078e02ff */
[----:B0-2---:R-:W-:Y:S01]  /*52f0*/  FMUL R88, R8, R155 ;  /* 0x0000009b08587220 */ /* 0x005fe20000400000 */
[C---:B------:R-:W-:Y:S01]  /*5300*/  IMAD R97, R153.reuse, R15, R90 ;  /* 0x0000000f99617224 */ /* 0x040fe200078e025a */
[----:B------:R-:W-:Y:S01]  /*5310*/  ISETP.GT.AND P3, PT, R0, RZ, P0 ;  /* 0x000000ff0000720c */ /* 0x000fe20000764270 */
[----:B------:R-:W-:-:S04]  /*5320*/  IMAD.WIDE.U32 R8, R153, R14, R156 ;  /* 0x0000000e99087225 */ /* 0x000fc800078e009c */
[----:B------:R-:W-:Y:S01]  /*5330*/  FFMA R151, R151, R154, R88 ;  /* 0x0000009a97977223 */ /* 0x000fe20000000058 */
[----:B------:R-:W-:Y:S01]  /*5340*/  IMAD.IADD R9, R9, 0x1, R97 ;  /* 0x0000000109097824 */ /* 0x000fe200078e0261 */
[----:B------:R-:W-:-:S03]  /*5350*/  LEA R88, P2, R8, R10, 0x1 ;  /* 0x0000000a08587211 */ /* 0x000fc600078408ff */
[----:B------:R-:W-:Y:S02]  /*5360*/  F2FP.F16.F32.PACK_AB R151, RZ, R151 ;  /* 0x00000097ff97723e */ /* 0x000fe400000000ff */
[----:B------:R-:W-:-:S03]  /*5370*/  LEA.HI.X R89, R8, R11, R9, 0x1, P2 ;  /* 0x0000000b08597211 */ /* 0x000fc600010f0c09 */
[----:B------:R0:W-:Y:S04]  /*5380*/  @P1 STG.E.U16 desc[UR36][R168.64+0xf2], R151 ;  /* 0x0000f297a8001986 */ /* 0x0001e8000c101524 */
[----:B------:R-:W2:Y:S01]  /*5390*/  @P3 LDG.E.LTC128B.U16 R172, desc[UR36][R88.64] ;  /* 0x0000002458ac3981 */ /* 0x000ea2000c1e1520 */
[----:B------:R-:W-:Y:S01]  /*53a0*/  IMAD.WIDE.U32 R8, R153, R14, R6 ;  /* 0x0000000e99087225 */ /* 0x000fe200078e0006 */
[----:B------:R-:W-:Y:S01]  /*53b0*/  SHF.L.U64.HI R95, R4, 0x8, R5 ;  /* 0x00000008045f7819 */ /* 0x000fe20000010205 */
[----:B------:R-:W-:Y:S01]  /*53c0*/  BSSY B1, `(.L_x_154) ;  /* 0x0000011000017945 */ /* 0x000fe20003800000 */
[----:B------:R-:W-:Y:S01]  /*53d0*/  ISETP.GT.AND P2, PT, R0, 0x1, P0 ;  /* 0x000000010000780c */ /* 0x000fe20000744270 */
[----:B------:R-:W-:Y:S01]  /*53e0*/  IMAD.SHL.U32 R93, R4, 0x100, RZ ;  /* 0x00000100045d7824 */ /* 0x000fe200078e00ff */
[----:B------:R-:W-:Y:S01]  /*53f0*/  IADD3 R9, R97, R9, RZ ;  /* 0x0000000961097210 */ /* 0x000fe20007ffe0ff */
[----:B--2---:R-:W-:-:S05]  /*5400*/  HADD2.F32 R90, -RZ, R172.H0_H0 ;  /* 0x200000acff5a7230 */ /* 0x004fca0000004100 */
[----:B------:R-:W-:Y:S01]  /*5410*/  FMUL R15, R90, R155 ;  /* 0x0000009b5a0f7220 */ /* 0x000fe20000400000 */
[----:B------:R-:W-:Y:S01]  /*5420*/  IMAD.WIDE.U32 R90, R23, R12, R8 ;  /* 0x0000000c175a7225 */ /* 0x000fe200078e0008 */
[----:B------:R-:W-:-:S03]  /*5430*/  IADD3 R8, P1, R93, R158, RZ ;  /* 0x0000009e5d087210 */ /* 0x000fc60007f3e0ff */
[----:B------:R-:W-:Y:S01]  /*5440*/  FFMA R15, R24, R154, R15 ;  /* 0x0000009a180f7223 */ /* 0x000fe2000000000f */
[----:B------:R-:W-:Y:S01]  /*5450*/  IMAD.IADD R5, R13, 0x1, R91 ;  /* 0x000000010d057824 */ /* 0x000fe200078e025b */
[C---:B------:R-:W-:Y:S01]  /*5460*/  LEA R4, P4, R90.reuse, R10, 0x1 ;  /* 0x0000000a5a047211 */ /* 0x040fe200078808ff */
[----:B------:R-:W-:Y:S02]  /*5470*/  IMAD.X R9, R95, 0x1, R159, P1 ;  /* 0x000000015f097824 */ /* 0x000fe400008e069f */
[----:B------:R-:W-:Y:S02]  /*5480*/  F2FP.F16.F32.PACK_AB R15, RZ, R15 ;  /* 0x0000000fff0f723e */ /* 0x000fe400000000ff */
[----:B------:R-:W-:-:S03]  /*5490*/  LEA.HI.X R5, R90, R11, R5, 0x1, P4 ;  /* 0x0000000b5a057211 */ /* 0x000fc600020f0c05 */
[----:B------:R0:W-:Y:S01]  /*54a0*/  @P3 STG.E.U16 desc[UR36][R8.64], R15 ;  /* 0x0000000f08003986 */ /* 0x0001e2000c101524 */
[----:B------:R-:W-:Y:S05]  /*54b0*/  @!P2 BRA `(.L_x_155) ;  /* 0x000000000004a947 */ /* 0x000fea0003800000 */
[----:B------:R1:W5:Y:S02]  /*54c0*/  LDG.E.LTC128B.U16 R172, desc[UR36][R4.64+0x2] ;  /* 0x0000022404ac7981 */ /* 0x000364000c1e1520 */
.L_x_155:
[----:B------:R-:W-:Y:S05]  /*54d0*/  BSYNC B1 ;  /* 0x0000000000017941 */ /* 0x000fea0003800000 */
.L_x_154:
[----:B-----5:R-:W-:Y:S01]  /*54e0*/  HADD2.F32 R24, -RZ, R172.H0_H0 ;  /* 0x200000acff187230 */ /* 0x020fe20000004100 */
[----:B------:R-:W-:Y:S01]  /*54f0*/  ISETP.GT.AND P1, PT, R3, 0x88, PT ;  /* 0x000000880300780c */ /* 0x000fe20003f24270 */
[----:B0-----:R-:W-:Y:S01]  /*5500*/  IMAD.WIDE.U32 R14, R153, R14, R162 ;  /* 0x0000000e990e7225 */ /* 0x001fe200078e00a2 */
[----:B------:R-:W-:Y:S03]  /*5510*/  BSSY B1, `(.L_x_156) ;  /* 0x000000e000017945 */ /* 0x000fe60003800000 */
[----:B------:R-:W-:Y:S01]  /*5520*/  FMUL R24, R24, R155 ;  /* 0x0000009b18187220 */ /* 0x000fe20000400000 */
[----:B------:R-:W-:Y:S01]  /*5530*/  ISETP.GT.AND P3, PT, R0, RZ, P1 ;  /* 0x000000ff0000720c */ /* 0x000fe20000f64270 */
[----:B------:R-:W-:Y:S01]  /*5540*/  IMAD.IADD R97, R97, 0x1, R15 ;  /* 0x0000000161617824 */ /* 0x000fe200078e020f */
[----:B------:R-:W-:Y:S01]  /*5550*/  IADD3 R21, P5, R20, R14, RZ ;  /* 0x0000000e14157210 */ /* 0x000fe20007fbe0ff */
[----:B------:R-:W-:Y:S01]  /*5560*/  FFMA R24, R25, R154, R24 ;  /* 0x0000009a19187223 */ /* 0x000fe20000000018 */
[----:B------:R-:W-:-:S03]  /*5570*/  IADD3 R20, P4, R6, R14, RZ ;  /* 0x0000000e06147210 */ /* 0x000fc60007f9e0ff */
[----:B------:R-:W-:Y:S01]  /*5580*/  IMAD.X R156, R97, 0x1, R157, P5 ;  /* 0x00000001619c7824 */ /* 0x000fe200028e069d */
[----:B------:R-:W-:Y:S02]  /*5590*/  F2FP.F16.F32.PACK_AB R24, RZ, R24 ;  /* 0x00000018ff18723e */ /* 0x000fe400000000ff */
[----:B------:R-:W-:-:S03]  /*55a0*/  LEA R14, P5, R21, R10, 0x1 ;  /* 0x0000000a150e7211 */ /* 0x000fc600078a08ff */
[----:B------:R0:W-:Y:S01]  /*55b0*/  @P2 STG.E.U16 desc[UR36][R8.64+0x2], R24 ;  /* 0x0000021808002986 */ /* 0x0001e2000c101524 */
[----:B------:R-:W-:Y:S01]  /*55c0*/  LEA.HI.X R15, R21, R11, R156, 0x1, P5 ;  /* 0x0000000b150f7211 */ /* 0x000fe200028f0c9c */
[----:B------:R-:W-:Y:S08]  /*55d0*/  @!P3 BRA `(.L_x_157) ;  /* 0x000000000004b947 */ /* 0x000ff00003800000 */
[----:B------:R2:W5:Y:S02]  /*55e0*/  LDG.E.LTC128B.U16 R172, desc[UR36][R14.64] ;  /* 0x000000240eac7981 */ /* 0x000564000c1e1520 */
.L_x_157:
[----:B------:R-:W-:Y:S05]  /*55f0*/  BSYNC B1 ;  /* 0x0000000000017941 */ /* 0x000fea0003800000 */
.L_x_156:
[----:B-----5:R-:W-:Y:S01]  /*5600*/  HADD2.F32 R6, -RZ, R172.H0_H0 ;  /* 0x200000acff067230 */ /* 0x020fe20000004100 */
[----:B------:R-:W-:Y:S01]  /*5610*/  ISETP.GT.AND P2, PT, R0, 0x1, P1 ;  /* 0x000000010000780c */ /* 0x000fe20000f44270 */
[----:B------:R-:W-:Y:S01]  /*5620*/  IMAD.X R21, R7, 0x1, R97, P4 ;  /* 0x0000000107157824 */ /* 0x000fe200020e0661 */
[----:B------:R-:W-:Y:S02]  /*5630*/  BSSY B1, `(.L_x_158) ;  /* 0x000000d000017945 */ /* 0x000fe40003800000 */
[----:B------:R-:W-:Y:S01]  /*5640*/  FMUL R3, R6, R155 ;  /* 0x0000009b06037220 */ /* 0x000fe20000400000 */
[----:B------:R-:W-:Y:S01]  /*5650*/  IADD3 R6, P4, R8, R165, RZ ;  /* 0x000000a508067210 */ /* 0x000fe20007f9e0ff */
[----:B--2---:R-:W-:-:S04]  /*5660*/  IMAD.WIDE.U32 R14, R23, R12, R20 ;  /* 0x0000000c170e7225 */ /* 0x004fc800078e0014 */
[----:B------:R-:W-:Y:S01]  /*5670*/  FFMA R3, R26, R154, R3 ;  /* 0x0000009a1a037223 */ /* 0x000fe20000000003 */
[----:B------:R-:W-:Y:S01]  /*5680*/  IMAD.X R7, R9, 0x1, R167, P4 ;  /* 0x0000000109077824 */ /* 0x000fe200020e06a7 */
[----:B------:R-:W-:-:S03]  /*5690*/  IADD3 R13, R13, R15, RZ ;  /* 0x0000000f0d0d7210 */ /* 0x000fc60007ffe0ff */
[----:B------:R-:W-:Y:S02]  /*56a0*/  F2FP.F16.F32.PACK_AB R3, RZ, R3 ;  /* 0x00000003ff03723e */ /* 0x000fe400000000ff */
[----:B------:R-:W-:-:S03]  /*56b0*/  LEA R10, P5, R14, R10, 0x1 ;  /* 0x0000000a0e0a7211 */ /* 0x000fc600078a08ff */
[----:B------:R2:W-:Y:S01]  /*56c0*/  @P3 STG.E.U16 desc[UR36][R6.64], R3 ;  /* 0x0000000306003986 */ /* 0x0005e2000c101524 */
[----:B------:R-:W-:Y:S01]  /*56d0*/  LEA.HI.X R11, R14, R11, R13, 0x1, P5 ;  /* 0x0000000b0e0b7211 */ /* 0x000fe200028f0c0d */
[----:B------:R-:W-:Y:S08]  /*56e0*/  @!P2 BRA `(.L_x_159) ;  /* 0x000000000004a947 */ /* 0x000ff00003800000 */
[----:B------:R0:W5:Y:S02]  /*56f0*/  LDG.E.LTC128B.U16 R172, desc[UR36][R10.64+0x2] ;  /* 0x000002240aac7981 */ /* 0x000164000c1e1520 */
.L_x_159:
[----:B------:R-:W-:Y:S05]  /*5700*/  BSYNC B1 ;  /* 0x0000000000017941 */ /* 0x000fea0003800000 */
.L_x_158:
[----:B-----5:R-:W-:Y:S01]  /*5710*/  HADD2.F32 R12, -RZ, R172.H0_H0 ;  /* 0x200000acff0c7230 */ /* 0x020fe20000004100 */
[----:B------:R-:W-:Y:S01]  /*5720*/  ISETP.GT.AND P3, PT, R0, 0x8, P0 ;  /* 0x000000080000780c */ /* 0x000fe20000764270 */
[----:B------:R-:W-:Y:S03]  /*5730*/  BSSY B1, `(.L_x_160) ;  /* 0x0000007000017945 */ /* 0x000fe60003800000 */
[----:B------:R-:W-:-:S04]  /*5740*/  FMUL R12, R12, R155 ;  /* 0x0000009b0c0c7220 */ /* 0x000fc80000400000 */
[----:B------:R-:W-:-:S05]  /*5750*/  FFMA R12, R27, R154, R12 ;  /* 0x0000009a1b0c7223 */ /* 0x000fca000000000c */
[----:B------:R-:W-:-:S05]  /*5760*/  F2FP.F16.F32.PACK_AB R12, RZ, R12 ;  /* 0x0000000cff0c723e */ /* 0x000fca00000000ff */
[----:B------:R0:W-:Y:S01]  /*5770*/  @P2 STG.E.U16 desc[UR36][R6.64+0x2], R12 ;  /* 0x0000020c06002986 */ /* 0x0001e2000c101524 */
[----:B------:R-:W-:Y:S05]  /*5780*/  @!P3 BRA `(.L_x_161) ;  /* 0x000000000004b947 */ /* 0x000fea0003800000 */
[----:B------:R0:W5:Y:S02]  /*5790*/  LDG.E.LTC128B.U16 R172, desc[UR36][R4.64+0x10] ;  /* 0x0000102404ac7981 */ /* 0x000164000c1e1520 */
.L_x_161:
[----:B------:R-:W-:Y:S05]  /*57a0*/  BSYNC B1 ;  /* 0x0000000000017941 */ /* 0x000fea0003800000 */
.L_x_160:
[----:B0-2--5:R-:W-:Y:S01]  /*57b0*/  HADD2.F32 R6, -RZ, R172.H0_H0 ;  /* 0x200000acff067230 */ /* 0x025fe20000004100 */
[----:B------:R-:W-:Y:S01]  /*57c0*/  ISETP.GT.AND P2, PT, R0, 0x9, P0 ;  /* 0x000000090000780c */ /* 0x000fe20000744270 */
[----:B------:R-:W-:Y:S01]  /*57d0*/  IMAD.MOV.U32 R7, RZ, RZ, R9 ;  /* 0x000000ffff077224 */ /* 0x000fe200078e0009 */
[----:B------:R-:W-:Y:S02]  /*57e0*/  BSSY B1, `(.L_x_162) ;  /* 0x0000008000017945 */ /* 0x000fe40003800000 */
[----:B------:R-:W-:Y:S01]  /*57f0*/  FMUL R3, R6, R155 ;  /* 0x0000009b06037220 */ /* 0x000fe20000400000 */
[----:B------:R-:W-:-:S03]  /*5800*/  IMAD.MOV.U32 R6, RZ, RZ, R8 ;  /* 0x000000ffff067224 */ /* 0x000fc600078e0008 */
[----:B------:R-:W-:-:S05]  /*5810*/  FFMA R3, R28, R154, R3 ;  /* 0x0000009a1c037223 */ /* 0x000fca0000000003 */
[----:B------:R-:W-:-:S05]  /*5820*/  F2FP.F16.F32.PACK_AB R3, RZ, R3 ;  /* 0x00000003ff03723e */ /* 0x000fca00000000ff */
[----:B------:R0:W-:Y:S01]  /*5830*/  @P3 STG.E.U16 desc[UR36][R6.64+0x10], R3 ;  /* 0x0000100306003986 */ /* 0x0001e2000c101524 */
[----:B------:R-:W-:Y:S05]  /*5840*/  @!P2 BRA `(.L_x_163) ;  /* 0x000000000004a947 */ /* 0x000fea0003800000 */
[----:B------:R2:W5:Y:S02]  /*5850*/  LDG.E.LTC128B.U16 R172, desc[UR36][R4.64+0x12] ;  /* 0x0000122404ac7981 */ /* 0x000564000c1e1520 */
.L_x_163:
[----:B------:R-:W-:Y:S05]  /*5860*/  BSYNC B1 ;  /* 0x0000000000017941 */ /* 0x000fea0003800000 */
.L_x_162:
        /* <DEDUP_REMOVED lines=9> */
.L_x_165:
[----:B------:R-:W-:Y:S05]  /*5900*/  BSYNC B1 ;  /* 0x0000000000017941 */ /* 0x000fea0003800000 */
.L_x_164:
[----:B0----5:R-:W-:Y:S01]  /*5910*/  HADD2.F32 R12, -RZ, R172.H0_H0 ;  /* 0x200000acff0c7230 */ /* 0x021fe20000004100 */
[----:B------:R-:W-:Y:S01]  /*5920*/  IADD3 R8, P3, R165, R8, RZ ;  /* 0x00000008a5087210 */ /* 0x000fe20007f7e0ff */
[----:B------:R-:W-:Y:S01]  /*5930*/  BSSY B1, `(.L_x_166) ;  /* 0x0000009000017945 */ /* 0x000fe20003800000 */
[----:B------:R-:W-:Y:S02]  /*5940*/  ISETP.GT.AND P2, PT, R0, 0x9, P1 ;  /* 0x000000090000780c */ /* 0x000fe40000f44270 */
[----:B------:R-:W-:Y:S01]  /*5950*/  FMUL R3, R12, R155 ;  /* 0x0000009b0c037220 */ /* 0x000fe20000400000 */
[----:B------:R-:W-:-:S03]  /*5960*/  IMAD.X R9, R167, 0x1, R9, P3 ;  /* 0x00000001a7097824 */ /* 0x000fc600018e0609 */
[----:B------:R-:W-:-:S05]  /*5970*/  FFMA R3, R30, R154, R3 ;  /* 0x0000009a1e037223 */ /* 0x000fca0000000003 */
[----:B------:R-:W-:-:S05]  /*5980*/  F2FP.F16.F32.PACK_AB R3, RZ, R3 ;  /* 0x00000003ff03723e */ /* 0x000fca00000000ff */
[----:B------:R0:W-:Y:S01]  /*5990*/  @P4 STG.E.U16 desc[UR36][R8.64+0x10], R3 ;  /* 0x0000100308004986 */ /* 0x0001e2000c101524 */
[----:B------:R-:W-:Y:S05]  /*59a0*/  @!P2 BRA `(.L_x_167) ;  /* 0x000000000004a947 */ /* 0x000fea0003800000 */
[----:B------:R0:W5:Y:S02]  /*59b0*/  LDG.E.LTC128B.U16 R172, desc[UR36][R10.64+0x12] ;  /* 0x000012240aac7981 */ /* 0x000164000c1e1520 */
.L_x_167:
[----:B------:R-:W-:Y:S05]  /*59c0*/  BSYNC B1 ;  /* 0x0000000000017941 */ /* 0x000fea0003800000 */
.L_x_166:
[----:B0----5:R-:W-:Y:S01]  /*59d0*/  HADD2.F32 R8, -RZ, R172.H0_H0 ;  /* 0x200000acff087230 */ /* 0x021fe20000004100 */
[----:B------:R-:W-:Y:S01]  /*59e0*/  ISETP.GT.AND P3, PT, R0, 0x10, P0 ;  /* 0x000000100000780c */ /* 0x000fe20000764270 */
[----:B------:R-:W-:Y:S03]  /*59f0*/  BSSY B1, `(.L_x_168) ;  /* 0x0000009000017945 */ /* 0x000fe60003800000 */
[----:B------:R-:W-:-:S04]  /*5a00*/  FMUL R8, R8, R155 ;  /* 0x0000009b08087220 */ /* 0x000fc80000400000 */
[----:B------:R-:W-:Y:S01]  /*5a10*/  FFMA R31, R31, R154, R8 ;  /* 0x0000009a1f1f7223 */ /* 0x000fe20000000008 */
[----:B------:R-:W-:-:S04]  /*5a20*/  IADD3 R8, P4, P5, R165, R158, R93 ;  /* 0x0000009ea5087210 */ /* 0x000fc80007d9e05d */
[----:B------:R-:W-:Y:S02]  /*5a30*/  F2FP.F16.F32.PACK_AB R31, RZ, R31 ;  /* 0x0000001fff1f723e */ /* 0x000fe400000000ff */
[----:B------:R-:W-:-:S05]  /*5a40*/  IADD3.X R9, R167, R159, R95, P4, P5 ;  /* 0x0000009fa7097210 */ /* 0x000fca00027ea45f */
[----:B------:R0:W-:Y:S01]  /*5a50*/  @P2 STG.E.U16 desc[UR36][R8.64+0x12], R31 ;  /* 0x0000121f08002986 */ /* 0x0001e2000c101524 */
[----:B------:R-:W-:Y:S05]  /*5a60*/  @!P3 BRA `(.L_x_169) ;  /* 0x000000000004b947 */ /* 0x000fea0003800000 */
[----:B------:R0:W5:Y:S02]  /*5a70*/  LDG.E.LTC128B.U16 R172, desc[UR36][R4.64+0x20] ;  /* 0x0000202404ac7981 */ /* 0x000164000c1e1520 */
.L_x_169:
[----:B------:R-:W-:Y:S05]  /*5a80*/  BSYNC B1 ;  /* 0x0000000000017941 */ /* 0x000fea0003800000 */
.L_x_168:
        /* <DEDUP_REMOVED lines=9> */
.L_x_171:
[----:B------:R-:W-:Y:S05]  /*5b20*/  BSYNC B1 ;  /* 0x0000000000017941 */ /* 0x000fea0003800000 */
.L_x_170:
        /* <DEDUP_REMOVED lines=9> */
.L_x_173:
[----:B------:R-:W-:Y:S05]  /*5bc0*/  BSYNC B1 ;  /* 0x0000000000017941 */ /* 0x000fea0003800000 */
.L_x_172:
[----:B0----5:R-:W-:Y:S01]  /*5bd0*/  HADD2.F32 R12, -RZ, R172.H0_H0 ;  /* 0x200000acff0c7230 */ /* 0x021fe20000004100 */
        /* <DEDUP_REMOVED lines=8> */
.L_x_175:
[----:B------:R-:W-:Y:S05]  /*5c60*/  BSYNC B1 ;  /* 0x0000000000017941 */ /* 0x000fea0003800000 */
.L_x_174:
        /* <DEDUP_REMOVED lines=9> */
.L_x_177:
[----:B------:R-:W-:Y:S05]  /*5d00*/  BSYNC B1 ;  /* 0x0000000000017941 */ /* 0x000fea0003800000 */
.L_x_176:
        /* <DEDUP_REMOVED lines=9> */
.L_x_179:
[----:B------:R-:W-:Y:S05]  /*5da0*/  BSYNC B1 ;  /* 0x0000000000017941 */ /* 0x000fea0003800000 */
.L_x_178:
        /* <DEDUP_REMOVED lines=9> */
.L_x_181:
[----:B------:R-:W-:Y:S05]  /*5e40*/  BSYNC B1 ;  /* 0x0000000000017941 */ /* 0x000fea0003800000 */
.L_x_180:
        /* <DEDUP_REMOVED lines=9> */
.L_x_183:
[----:B------:R-:W-:Y:S05]  /*5ee0*/  BSYNC B1 ;  /* 0x0000000000017941 */ /* 0x000fea0003800000 */
.L_x_182:
        /* <DEDUP_REMOVED lines=9> */
.L_x_185:
[----:B------:R-:W-:Y:S05]  /*5f80*/  BSYNC B1 ;  /* 0x0000000000017941 */ /* 0x000fea0003800000 */
.L_x_184:
        /* <DEDUP_REMOVED lines=9> */
.L_x_187:
[----:B------:R-:W-:Y:S05]  /*6020*/  BSYNC B1 ;  /* 0x0000000000017941 */ /* 0x000fea0003800000 */
.L_x_186:
        /* <DEDUP_REMOVED lines=9> */
.L_x_189:
[----:B------:R-:W-:Y:S05]  /*60c0*/  BSYNC B1 ;  /* 0x0000000000017941 */ /* 0x000fea0003800000 */
.L_x_188:
        /* <DEDUP_REMOVED lines=9> */
.L_x_191:
[----:B------:R-:W-:Y:S05]  /*6160*/  BSYNC B1 ;  /* 0x0000000000017941 */ /* 0x000fea0003800000 */
.L_x_190:
        /* <DEDUP_REMOVED lines=9> */
.L_x_193:
[----:B------:R-:W-:Y:S05]  /*6200*/  BSYNC B1 ;  /* 0x0000000000017941 */ /* 0x000fea0003800000 */
.L_x_192:
        /* <DEDUP_REMOVED lines=9> */
.L_x_195:
[----:B------:R-:W-:Y:S05]  /*62a0*/  BSYNC B1 ;  /* 0x0000000000017941 */ /* 0x000fea0003800000 */
.L_x_194:
        /* <DEDUP_REMOVED lines=9> */
.L_x_197:
[----:B------:R-:W-:Y:S05]  /*6340*/  BSYNC B1 ;  /* 0x0000000000017941 */ /* 0x000fea0003800000 */
.L_x_196:
        /* <DEDUP_REMOVED lines=9> */
.L_x_199:
[----:B------:R-:W-:Y:S05]  /*63e0*/  BSYNC B1 ;  /* 0x0000000000017941 */ /* 0x000fea0003800000 */
.L_x_198:
        /* <DEDUP_REMOVED lines=9> */
.L_x_201:
[----:B------:R-:W-:Y:S05]  /*6480*/  BSYNC B1 ;  /* 0x0000000000017941 */ /* 0x000fea0003800000 */
.L_x_200:
        /* <DEDUP_REMOVED lines=9> */
.L_x_203:
[----:B------:R-:W-:Y:S05]  /*6520*/  BSYNC B1 ;  /* 0x0000000000017941 */ /* 0x000fea0003800000 */
.L_x_202:
        /* <DEDUP_REMOVED lines=9> */
.L_x_205:
[----:B------:R-:W-:Y:S05]  /*65c0*/  BSYNC B1 ;  /* 0x0000000000017941 */ /* 0x000fea0003800000 */
.L_x_204:
        /* <DEDUP_REMOVED lines=9> */
.L_x_207:
[----:B------:R-:W-:Y:S05]  /*6660*/  BSYNC B1 ;  /* 0x0000000000017941 */ /* 0x000fea0003800000 */
.L_x_206:
        /* <DEDUP_REMOVED lines=9> */
.L_x_209:
[----:B------:R-:W-:Y:S05]  /*6700*/  BSYNC B1 ;  /* 0x0000000000017941 */ /* 0x000fea0003800000 */
.L_x_208:
        /* <DEDUP_REMOVED lines=9> */
.L_x_211:
[----:B------:R-:W-:Y:S05]  /*67a0*/  BSYNC B1 ;  /* 0x0000000000017941 */ /* 0x000fea0003800000 */
.L_x_210:
        /* <DEDUP_REMOVED lines=9> */
.L_x_213:
[----:B------:R-:W-:Y:S05]  /*6840*/  BSYNC B1 ;  /* 0x0000000000017941 */ /* 0x000fea0003800000 */
.L_x_212:
        /* <DEDUP_REMOVED lines=9> */
.L_x_215:
[----:B------:R-:W-:Y:S05]  /*68e0*/  BSYNC B1 ;  /* 0x0000000000017941 */ /* 0x000fea0003800000 */
.L_x_214:
        /* <DEDUP_REMOVED lines=9> */
.L_x_217:
[----:B------:R-:W-:Y:S05]  /*6980*/  BSYNC B1 ;  /* 0x0000000000017941 */ /* 0x000fea0003800000 */
.L_x_216:
        /* <DEDUP_REMOVED lines=9> */
.L_x_219:
[----:B------:R-:W-:Y:S05]  /*6a20*/  BSYNC B1 ;  /* 0x0000000000017941 */ /* 0x000fea0003800000 */
.L_x_218:
        /* <DEDUP_REMOVED lines=9> */
.L_x_221:
[----:B------:R-:W-:Y:S05]  /*6ac0*/  BSYNC B1 ;  /* 0x0000000000017941 */ /* 0x000fea0003800000 */
.L_x_220:
        /* <DEDUP_REMOVED lines=9> */
.L_x_223:
[----:B------:R-:W-:Y:S05]  /*6b60*/  BSYNC B1 ;  /* 0x0000000000017941 */ /* 0x000fea0003800000 */
.L_x_222:
        /* <DEDUP_REMOVED lines=9> */
.L_x_225:
[----:B------:R-:W-:Y:S05]  /*6c00*/  BSYNC B1 ;  /* 0x0000000000017941 */ /* 0x000fea0003800000 */
.L_x_224:
        /* <DEDUP_REMOVED lines=9> */
.L_x_227:
[----:B------:R-:W-:Y:S05]  /*6ca0*/  BSYNC B1 ;  /* 0x0000000000017941 */ /* 0x000fea0003800000 */
.L_x_226:
        /* <DEDUP_REMOVED lines=9> */
.L_x_229:
[----:B------:R-:W-:Y:S05]  /*6d40*/  BSYNC B1 ;  /* 0x0000000000017941 */ /* 0x000fea0003800000 */
.L_x_228:
        /* <DEDUP_REMOVED lines=9> */
.L_x_231:
[----:B------:R-:W-:Y:S05]  /*6de0*/  BSYNC B1 ;  /* 0x0000000000017941 */ /* 0x000fea0003800000 */
.L_x_230:
        /* <DEDUP_REMOVED lines=9> */
.L_x_233:
[----:B------:R-:W-:Y:S05]  /*6e80*/  BSYNC B1 ;  /* 0x0000000000017941 */ /* 0x000fea0003800000 */
.L_x_232:
        /* <DEDUP_REMOVED lines=9> */
.L_x_235:
[----:B------:R-:W-:Y:S05]  /*6f20*/  BSYNC B1 ;  /* 0x0000000000017941 */ /* 0x000fea0003800000 */
.L_x_234:
        /* <DEDUP_REMOVED lines=9> */
.L_x_237:
[----:B------:R-:W-:Y:S05]  /*6fc0*/  BSYNC B1 ;  /* 0x0000000000017941 */ /* 0x000fea0003800000 */
.L_x_236:
        /* <DEDUP_REMOVED lines=9> */
.L_x_239:
[----:B------:R-:W-:Y:S05]  /*7060*/  BSYNC B1 ;  /* 0x0000000000017941 */ /* 0x000fea0003800000 */
.L_x_238:
        /* <DEDUP_REMOVED lines=9> */
.L_x_241:
[----:B------:R-:W-:Y:S05]  /*7100*/  BSYNC B1 ;  /* 0x0000000000017941 */ /* 0x000fea0003800000 */
.L_x_240:
        /* <DEDUP_REMOVED lines=9> */
.L_x_243:
[----:B------:R-:W-:Y:S05]  /*71a0*/  BSYNC B1 ;  /* 0x0000000000017941 */ /* 0x000fea0003800000 */
.L_x_242:
        /* <DEDUP_REMOVED lines=9> */
.L_x_245:
[----:B------:R-:W-:Y:S05]  /*7240*/  BSYNC B1 ;  /* 0x0000000000017941 */ /* 0x000fea0003800000 */
.L_x_244:
        /* <DEDUP_REMOVED lines=9> */
.L_x_247:
[----:B------:R-:W-:Y:S05]  /*72e0*/  BSYNC B1 ;  /* 0x0000000000017941 */ /* 0x000fea0003800000 */
.L_x_246:
        /* <DEDUP_REMOVED lines=9> */
.L_x_249:
[----:B------:R-:W-:Y:S05]  /*7380*/  BSYNC B1 ;  /* 0x0000000000017941 */ /* 0x000fea0003800000 */
.L_x_248:
        /* <DEDUP_REMOVED lines=9> */
.L_x_251:
[----:B------:R-:W-:Y:S05]  /*7420*/  BSYNC B1 ;  /* 0x0000000000017941 */ /* 0x000fea0003800000 */
.L_x_250:
        /* <DEDUP_REMOVED lines=9> */
.L_x_253:
[----:B------:R-:W-:Y:S05]  /*74c0*/  BSYNC B1 ;  /* 0x0000000000017941 */ /* 0x000fea0003800000 */
.L_x_252:
        /* <DEDUP_REMOVED lines=9> */
.L_x_255:
[----:B------:R-:W-:Y:S05]  /*7560*/  BSYNC B1 ;  /* 0x0000000000017941 */ /* 0x000fea0003800000 */
.L_x_254:
        /* <DEDUP_REMOVED lines=9> */
.L_x_257:
[----:B------:R-:W-:Y:S05]  /*7600*/  BSYNC B1 ;  /* 0x0000000000017941 */ /* 0x000fea0003800000 */
.L_x_256:
        /* <DEDUP_REMOVED lines=9> */
.L_x_259:
[----:B------:R-:W-:Y:S05]  /*76a0*/  BSYNC B1 ;  /* 0x0000000000017941 */ /* 0x000fea0003800000 */
.L_x_258:
        /* <DEDUP_REMOVED lines=9> */
.L_x_261:
[----:B------:R-:W-:Y:S05]  /*7740*/  BSYNC B1 ;  /* 0x0000000000017941 */ /* 0x000fea0003800000 */
.L_x_260:
        /* <DEDUP_REMOVED lines=9> */
.L_x_263:
[----:B------:R-:W-:Y:S05]  /*77e0*/  BSYNC B1 ;  /* 0x0000000000017941 */ /* 0x000fea0003800000 */
.L_x_262:
        /* <DEDUP_REMOVED lines=9> */
.L_x_265:
[----:B------:R-:W-:Y:S05]  /*7880*/  BSYNC B1 ;  /* 0x0000000000017941 */ /* 0x000fea0003800000 */
.L_x_264:
        /* <DEDUP_REMOVED lines=9> */
.L_x_267:
[----:B------:R-:W-:Y:S05]  /*7920*/  BSYNC B1 ;  /* 0x0000000000017941 */ /* 0x000fea0003800000 */
.L_x_266:
        /* <DEDUP_REMOVED lines=9> */
.L_x_269:
[----:B------:R-:W-:Y:S05]  /*79c0*/  BSYNC B1 ;  /* 0x0000000000017941 */ /* 0x000fea0003800000 */
.L_x_268:
        /* <DEDUP_REMOVED lines=9> */
.L_x_271:
[----:B------:R-:W-:Y:S05]  /*7a60*/  BSYNC B1 ;  /* 0x0000000000017941 */ /* 0x000fea0003800000 */
.L_x_270:
        /* <DEDUP_REMOVED lines=9> */
.L_x_273:
[----:B------:R-:W-:Y:S05]  /*7b00*/  BSYNC B1 ;  /* 0x0000000000017941 */ /* 0x000fea0003800000 */
.L_x_272:
        /* <DEDUP_REMOVED lines=9> */
.L_x_275:
[----:B------:R-:W-:Y:S05]  /*7ba0*/  BSYNC B1 ;  /* 0x0000000000017941 */ /* 0x000fea0003800000 */
.L_x_274:
[----:B012--5:R-:W-:Y:S01]  /*7bb0*/  HADD2.F32 R4, -RZ, R172.H0_H0 ;  /* 0x200000acff047230 */ /* 0x027fe20000004100 */
        /* <DEDUP_REMOVED lines=8> */
.L_x_277:
[----:B------:R-:W-:Y:S05]  /*7c40*/  BSYNC B1 ;  /* 0x0000000000017941 */ /* 0x000fea0003800000 */
.L_x_276:
[----:B0----5:R-:W-:Y:S01]  /*7c50*/  HADD2.F32 R4, -RZ, R172.H0_H0 ;  /* 0x200000acff047230 */ /* 0x021fe20000004100 */
[----:B------:R-:W-:Y:S01]  /*7c60*/  ISETP.GT.AND P1, PT, R0, 0x79, P1 ;  /* 0x000000790000780c */ /* 0x000fe20000f24270 */
[----:B------:R-:W-:Y:S01]  /*7c70*/  @P2 IMAD.MOV.U32 R5, RZ, RZ, R9 ;  /* 0x000000ffff052224 */ /* 0x000fe200078e0009 */
[----:B------:R-:W-:Y:S02]  /*7c80*/  BSSY B1, `(.L_x_278) ;  /* 0x0000008000017945 */ /* 0x000fe40003800000 */
[----:B------:R-:W-:Y:S01]  /*7c90*/  FMUL R3, R4, R155 ;  /* 0x0000009b04037220 */ /* 0x000fe20000400000 */
[----:B------:R-:W-:-:S03]  /*7ca0*/  @P2 IMAD.MOV.U32 R4, RZ, RZ, R8 ;  /* 0x000000ffff042224 */ /* 0x000fc600078e0008 */
[----:B------:R-:W-:-:S05]  /*7cb0*/  FFMA R3, R86, R154, R3 ;  /* 0x0000009a56037223 */ /* 0x000fca0000000003 */
[----:B------:R-:W-:-:S05]  /*7cc0*/  F2FP.F16.F32.PACK_AB R3, RZ, R3 ;  /* 0x00000003ff03723e */ /* 0x000fca00000000ff */
[----:B------:R0:W-:Y:S01]  /*7cd0*/  @P2 STG.E.U16 desc[UR36][R4.64+0xf0], R3 ;  /* 0x0000f00304002986 */ /* 0x0001e2000c101524 */
[----:B------:R-:W-:Y:S05]  /*7ce0*/  @!P1 BRA `(.L_x_279) ;  /* 0x0000000000049947 */ /* 0x000fea0003800000 */
[----:B------:R2:W5:Y:S02]  /*7cf0*/  LDG.E.LTC128B.U16 R172, desc[UR36][R10.64+0xf2] ;  /* 0x0000f2240aac7981 */ /* 0x000564000c1e1520 */
.L_x_279:
[----:B------:R-:W-:Y:S05]  /*7d00*/  BSYNC B1 ;  /* 0x0000000000017941 */ /* 0x000fea0003800000 */
.L_x_278:
[----:B------:R-:W-:Y:S05]  /*7d10*/  @!P1 BRA `(.L_x_280) ;  /* 0x00000024004c9947 */ /* 0x000fea0003800000 */
[----:B-----5:R-:W-:-:S05]  /*7d20*/  HADD2.F32 R172, -RZ, R172.H0_H0 ;  /* 0x200000acffac7230 */ /* 0x020fca0000004100 */
[----:B------:R-:W-:-:S04]  /*7d30*/  FMUL R172, R172, R155 ;  /* 0x0000009bacac7220 */ /* 0x000fc80000400000 */
[----:B------:R-:W-:-:S05]  /*7d40*/  FFMA R172, R87, R154, R172 ;  /* 0x0000009a57ac7223 */ /* 0x000fca00000000ac */
[----:B------:R-:W-:-:S05]  /*7d50*/  F2FP.F16.F32.PACK_AB R172, RZ, R172 ;  /* 0x000000acffac723e */ /* 0x000fca00000000ff */
[----:B------:R0:W-:Y:S01]  /*7d60*/  STG.E.U16 desc[UR36][R8.64+0xf2], R172 ;  /* 0x0000f2ac08007986 */ /* 0x0001e2000c101524 */
[----:B------:R-:W-:Y:S05]  /*7d70*/  BRA `(.L_x_280) ;  /* 0x0000002400347947 */ /* 0x000fea0003800000 */
.L_x_29:
[----:B------:R-:W-:Y:S01]  /*7d80*/  ULDC.64 UR4, c[0x0][0x5c0] ;  /* 0x0001700000047ab9 */ /* 0x000fe20000000a00 */
[-C--:B------:R-:W-:Y:S01]  /*7d90*/  FMUL R88, R88, R154.reuse ;  /* 0x0000009a58587220 */ /* 0x080fe20000400000 */
[----:B------:R-:W-:Y:S01]  /*7da0*/  LEA R8, P0, R166, UR4, 0x1 ;  /* 0x00000004a6087c11 */ /* 0x000fe2000f8008ff */
[-C--:B------:R-:W-:Y:S01]  /*7db0*/  FMUL R89, R89, R154.reuse ;  /* 0x0000009a59597220 */ /* 0x080fe20000400000 */
[----:B------:R-:W-:Y:S01]  /*7dc0*/  ISETP.GT.AND P2, PT, R0, 0x1, P3 ;  /* 0x000000010000780c */ /* 0x000fe20001f44270 */
[-C--:B------:R-:W-:Y:S01]  /*7dd0*/  FMUL R90, R90, R154.reuse ;  /* 0x0000009a5a5a7220 */ /* 0x080fe20000400000 */
[----:B------:R-:W-:Y:S01]  /*7de0*/  LEA.HI.X R9, R166, UR5, R169, 0x1, P0 ;  /* 0x00000005a6097c11 */ /* 0x000fe200080f0ca9 */
[-C--:B------:R-:W-:Y:S01]  /*7df0*/  FMUL R91, R91, R154.reuse ;  /* 0x0000009a5b5b7220 */ /* 0x080fe20000400000 */
[----:B------:R-:W-:Y:S01]  /*7e00*/  ISETP.GT.AND P0, PT, R3, 0x8, PT ;  /* 0x000000080300780c */ /* 0x000fe20003f04270 */
[----:B------:R-:W-:Y:S01]  /*7e10*/  FMUL R92, R92, R154 ;  /* 0x0000009a5c5c7220 */ /* 0x000fe20000400000 */
[----:B------:R-:W-:Y:S01]  /*7e20*/  F2FP.F16.F32.PACK_AB R88, RZ, R88 ;  /* 0x00000058ff58723e */ /* 0x000fe200000000ff */
[-C--:B------:R-:W-:Y:S01]  /*7e30*/  FMUL R93, R93, R154.reuse ;  /* 0x0000009a5d5d7220 */ /* 0x080fe20000400000 */
[----:B------:R-:W-:Y:S01]  /*7e40*/  SHF.L.U32 R7, R4, 0x4, RZ ;  /* 0x0000000404077819 */ /* 0x000fe200000006ff */
[-C--:B------:R-:W-:Y:S01]  /*7e50*/  FMUL R94, R94, R154.reuse ;  /* 0x0000009a5e5e7220 */ /* 0x080fe20000400000 */
[----:B------:R-:W-:Y:S01]  /*7e60*/  ISETP.GT.AND P4, PT, R0, RZ, P0 ;  /* 0x000000ff0000720c */ /* 0x000fe20000784270 */
[----:B------:R-:W-:Y:S01]  /*7e70*/  @P1 STG.E.U16 desc[UR36][R8.64], R88 ;  /* 0x0000005808001986 */ /* 0x000fe2000c101524 */
[----:B------:R-:W-:Y:S01]  /*7e80*/  SHF.L.U64.HI R6, R4, 0x4, R5 ;  /* 0x0000000404067819 */ /* 0x000fe20000010205 */
[----:B------:R-:W-:Y:S01]  /*7e90*/  FMUL R95, R95, R154 ;  /* 0x0000009a5f5f7220 */ /* 0x000fe20000400000 */
[----:B------:R-:W-:Y:S01]  /*7ea0*/  IADD3 R10, P5, R7, R8, RZ ;  /* 0x00000008070a7210 */ /* 0x000fe20007fbe0ff */
[-C--:B------:R-:W-:Y:S01]  /*7eb0*/  FMUL R96, R96, R154.reuse ;  /* 0x0000009a60607220 */ /* 0x080fe20000400000 */
[----:B------:R-:W-:Y:S01]  /*7ec0*/  ISETP.GT.AND P1, PT, R0, 0x1, P0 ;  /* 0x000000010000780c */ /* 0x000fe20000724270 */
[----:B------:R-:W-:Y:S01]  /*7ed0*/  FMUL R97, R97, R154 ;  /* 0x0000009a61617220 */ /* 0x000fe20000400000 */
[----:B------:R-:W-:Y:S01]  /*7ee0*/  F2FP.F16.F32.PACK_AB R89, RZ, R89 ;  /* 0x00000059ff59723e */ /* 0x000fe200000000ff */
[----:B------:R-:W-:Y:S01]  /*7ef0*/  IMAD.X R11, R6, 0x1, R9, P5 ;  /* 0x00000001060b7824 */ /* 0x000fe200028e0609 */
[----:B------:R-:W-:Y:S01]  /*7f00*/  F2FP.F16.F32.PACK_AB R90, RZ, R90 ;  /* 0x0000005aff5a723e */ /* 0x000fe200000000ff */
[-C--:B------:R-:W-:Y:S01]  /*7f10*/  FMUL R98, R98, R154.reuse ;  /* 0x0000009a62627220 */ /* 0x080fe20000400000 */
[----:B------:R-:W-:Y:S01]  /*7f20*/  F2FP.F16.F32.PACK_AB R91, RZ, R91 ;  /* 0x0000005bff5b723e */ /* 0x000fe200000000ff */
[----:B------:R-:W-:Y:S01]  /*7f30*/  @P2 STG.E.U16 desc[UR36][R8.64+0x2], R89 ;  /* 0x0000025908002986 */ /* 0x000fe2000c101524 */
[C---:B------:R-:W-:Y:S01]  /*7f40*/  ISETP.GT.AND P5, PT, R0.reuse, 0x9, P3 ;  /* 0x000000090000780c */ /* 0x040fe20001fa4270 */
[-C--:B------:R-:W-:Y:S01]  /*7f50*/  FMUL R99, R99, R154.reuse ;  /* 0x0000009a63637220 */ /* 0x080fe20000400000 */
[C---:B------:R-:W-:Y:S01]  /*7f60*/  ISETP.GT.AND P2, PT, R0.reuse, 0x8, P0 ;  /* 0x000000080000780c */ /* 0x040fe20000744270 */
[----:B------:R-:W-:Y:S01]  /*7f70*/  @P4 STG.E.U16 desc[UR36][R10.64], R90 ;  /* 0x0000005a0a004986 */ /* 0x000fe2000c101524 */
[----:B------:R-:W-:Y:S01]  /*7f80*/  ISETP.GT.AND P4, PT, R0, 0x8, P3 ;  /* 0x000000080000780c */ /* 0x000fe20001f84270 */
[----:B------:R-:W-:Y:S01]  /*7f90*/  FMUL R100, R100, R154 ;  /* 0x0000009a64647220 */ /* 0x000fe20000400000 */
[----:B------:R-:W-:Y:S01]  /*7fa0*/  F2FP.F16.F32.PACK_AB R92, RZ, R92 ;  /* 0x0000005cff5c723e */ /* 0x000fe200000000ff */
[----:B------:R-:W-:Y:S01]  /*7fb0*/  @P1 STG.E.U16 desc[UR36][R10.64+0x2], R91 ;  /* 0x0000025b0a001986 */ /* 0x000fe2000c101524 */
[----:B------:R-:W-:Y:S01]  /*7fc0*/  ISETP.GT.AND P1, PT, R0, 0x9, P0 ;  /* 0x000000090000780c */ /* 0x000fe20000724270 */
[-C--:B------:R-:W-:Y:S01]  /*7fd0*/  FMUL R101, R101, R154.reuse ;  /* 0x0000009a65657220 */ /* 0x080fe20000400000 */
[----:B------:R-:W-:Y:S01]  /*7fe0*/  F2FP.F16.F32.PACK_AB R93, RZ, R93 ;  /* 0x0000005dff5d723e */ /* 0x000fe200000000ff */
[----:B------:R-:W-:Y:S01]  /*7ff0*/  FMUL R102, R102, R154 ;  /* 0x0000009a66667220 */ /* 0x000fe20000400000 */
[----:B------:R-:W-:Y:S01]  /*8000*/  F2FP.F16.F32.PACK_AB R94, RZ, R94 ;  /* 0x0000005eff5e723e */ /* 0x000fe200000000ff */
[-C--:B------:R-:W-:Y:S01]  /*8010*/  FMUL R103, R103, R154.reuse ;  /* 0x0000009a67677220 */ /* 0x080fe20000400000 */
[----:B------:R-:W-:Y:S01]  /*8020*/  F2FP.F16.F32.PACK_AB R95, RZ, R95 ;  /* 0x0000005fff5f723e */ /* 0x000fe200000000ff */
[----:B------:R-:W-:Y:S01]  /*8030*/  FMUL R104, R104, R154 ;  /* 0x0000009a68687220 */ /* 0x000fe20000400000 */
[----:B------:R-:W-:Y:S01]  /*8040*/  F2FP.F16.F32.PACK_AB R96, RZ, R96 ;  /* 0x00000060ff60723e */ /* 0x000fe200000000ff */
[----:B------:R-:W-:Y:S01]  /*8050*/  @P4 STG.E.U16 desc[UR36][R8.64+0x10], R92 ;  /* 0x0000105c08004986 */ /* 0x000fe2000c101524 */
[C---:B------:R-:W-:Y:S01]  /*8060*/  ISETP.GT.AND P4, PT, R0.reuse, 0x10, P3 ;  /* 0x000000100000780c */ /* 0x040fe20001f84270 */
[-C--:B------:R-:W-:Y:S01]  /*8070*/  FMUL R105, R105, R154.reuse ;  /* 0x0000009a69697220 */ /* 0x080fe20000400000 */
[----:B------:R-:W-:Y:S01]  /*8080*/  F2FP.F16.F32.PACK_AB R97, RZ, R97 ;  /* 0x00000061ff61723e */ /* 0x000fe200000000ff */
[----:B------:R-:W-:Y:S01]  /*8090*/  @P5 STG.E.U16 desc[UR36][R8.64+0x12], R93 ;  /* 0x0000125d08005986 */ /* 0x000fe2000c101524 */
[----:B------:R-:W-:Y:S01]  /*80a0*/  ISETP.GT.AND P5, PT, R0, 0x11, P0 ;  /* 0x000000110000780c */ /* 0x000fe200007a4270 */
        /* <DEDUP_REMOVED lines=74> */
[-C--:B------:R-:W-:Y:S01]  /*8550*/  FMUL R127, R127, R154.reuse ;  /* 0x0000009a7f7f7220 */ /* 0x080fe20000400000 */
[----:B------:R-:W-:Y:S01]  /*8560*/  F2FP.F16.F32.PACK_AB R119, RZ, R119 ;  /* 0x00000077ff77723e */ /* 0x000fe200000000ff */
[----:B------:R-:W-:Y:S01]  /*8570*/  FMUL R128, R128, R154 ;  /* 0x0000009a80807220 */ /* 0x000fe20000400000 */
[----:B------:R-:W-:Y:S01]  /*8580*/  F2FP.F16.F32.PACK_AB R120, RZ, R120 ;  /* 0x00000078ff78723e */ /* 0x000fe200000000ff */
        /* <DEDUP_REMOVED lines=60> */
[----:B------:R-:W-:Y:S01]  /*8950*/  FMUL R145, R145, R154 ;  /* 0x0000009a91917220 */ /* 0x000fe20000400000 */
[----:B------:R-:W-:Y:S01]  /*8960*/  F2FP.F16.F32.PACK_AB R137, RZ, R137 ;  /* 0x00000089ff89723e */ /* 0x000fe200000000ff */
[----:B------:R-:W-:Y:S01]  /*8970*/  IMAD.SHL.U32 R21, R4, 0x100, RZ ;  /* 0x0000010004157824 */ /* 0x000fe200078e00ff */
[----:B------:R-:W-:Y:S01]  /*8980*/  F2FP.F16.F32.PACK_AB R138, RZ, R138 ;  /* 0x0000008aff8a723e */ /* 0x000fe200000000ff */
[-C--:B------:R-:W-:Y:S01]  /*8990*/  FMUL R146, R146, R154.reuse ;  /* 0x0000009a92927220 */ /* 0x080fe20000400000 */
[----:B------:R-:W-:Y:S01]  /*89a0*/  F2FP.F16.F32.PACK_AB R139, RZ, R139 ;  /* 0x0000008bff8b723e */ /* 0x000fe200000000ff */
[----:B------:R-:W-:Y:S01]  /*89b0*/  FMUL R147, R147, R154 ;  /* 0x0000009a93937220 */ /* 0x000fe20000400000 */
[----:B------:R-:W-:Y:S01]  /*89c0*/  F2FP.F16.F32.PACK_AB R140, RZ, R140 ;  /* 0x0000008cff8c723e */ /* 0x000fe200000000ff */
[----:B------:R-:W-:Y:S01]  /*89d0*/  @P1 STG.E.U16 desc[UR36][R8.64+0x90], R124 ;  /* 0x0000907c08001986 */ /* 0x000fe2000c101524 */
[----:B------:R-:W-:Y:S01]  /*89e0*/  ISETP.GT.AND P1, PT, R0, 0x50, P3 ;  /* 0x000000500000780c */ /* 0x000fe20001f24270 */
[-C--:B------:R-:W-:Y:S01]  /*89f0*/  FMUL R148, R148, R154.reuse ;  /* 0x0000009a94947220 */ /* 0x080fe20000400000 */
[----:B------:R-:W-:Y:S01]  /*8a00*/  F2FP.F16.F32.PACK_AB R141, RZ, R141 ;  /* 0x0000008dff8d723e */ /* 0x000fe200000000ff */
[----:B------:R-:W-:Y:S01]  /*8a10*/  @P2 STG.E.U16 desc[UR36][R8.64+0x92], R125 ;  /* 0x0000927d08002986 */ /* 0x000fe2000c101524 */
[C---:B------:R-:W-:Y:S01]  /*8a20*/  ISETP.GT.AND P2, PT, R0.reuse, 0x51, P3 ;  /* 0x000000510000780c */ /* 0x040fe20001f44270 */
        /* <DEDUP_REMOVED lines=13> */
[----:B------:R-:W-:Y:S01]  /*8b00*/  SHF.L.U64.HI R15, R4, 0x8, R5 ;  /* 0x00000008040f7819 */ /* 0x000fe20000010205 */
[----:B------:R-:W-:Y:S01]  /*8b10*/  @P2 STG.E.U16 desc[UR36][R8.64+0xa2], R129 ;  /* 0x0000a28108002986 */ /* 0x000fe2000c101524 */
[----:B------:R-:W-:Y:S01]  /*8b20*/  ISETP.GT.AND P2, PT, R0, 0x59, P3 ;  /* 0x000000590000780c */ /* 0x000fe20001f44270 */
        /* <DEDUP_REMOVED lines=58> */
[----:B------:R-:W-:Y:S01]  /*8ed0*/  @P2 STG.E.U16 desc[UR36][R10.64+0xd0], R142 ;  /* 0x0000d08e0a002986 */ /* 0x000fe2000c101524 */
[----:B------:R-:W-:Y:S01]  /*8ee0*/  F2FP.F16.F32.PACK_AB R34, RZ, R34 ;  /* 0x00000022ff22723e */ /* 0x000fe200000000ff */
[-C--:B------:R-:W-:Y:S01]  /*8ef0*/  FMUL R42, R42, R154.reuse ;  /* 0x0000009a2a2a7220 */ /* 0x080fe20000400000 */
[----:B------:R-:W-:Y:S01]  /*8f00*/  F2FP.F16.F32.PACK_AB R35, RZ, R35 ;  /* 0x00000023ff23723e */ /* 0x000fe200000000ff */
[----:B------:R-:W-:Y:S01]  /*8f10*/  FMUL R43, R43, R154 ;  /* 0x0000009a2b2b7220 */ /* 0x000fe20000400000 */
[----:B------:R-:W-:Y:S01]  /*8f20*/  F2FP.F16.F32.PACK_AB R36, RZ, R36 ;  /* 0x00000024ff24723e */ /* 0x000fe200000000ff */
[----:B------:R-:W-:Y:S01]  /*8f30*/  @P4 STG.E.U16 desc[UR36][R10.64+0xd2], R143 ;  /* 0x0000d28f0a004986 */ /* 0x000fe2000c101524 */
[----:B------:R-:W-:Y:S01]  /*8f40*/  ISETP.GT.AND P4, PT, R0, 0x71, P0 ;  /* 0x000000710000780c */ /* 0x000fe20000784270 */
[----:B------:R-:W-:Y:S01]  /*8f50*/  FMUL R44, R44, R154 ;  /* 0x0000009a2c2c7220 */ /* 0x000fe20000400000 */
[----:B------:R-:W-:Y:S01]  /*8f60*/  F2FP.F16.F32.PACK_AB R37, RZ, R37 ;  /* 0x00000025ff25723e */ /* 0x000fe200000000ff */
[----:B------:R-:W-:Y:S01]  /*8f70*/  @P5 STG.E.U16 desc[UR36][R8.64+0xe0], R144 ;  /* 0x0000e09008005986 */ /* 0x000fe2000c101524 */
[----:B------:R-:W-:Y:S01]  /*8f80*/  ISETP.GT.AND P5, PT, R0, 0x70, P0 ;  /* 0x000000700000780c */ /* 0x000fe200007a4270 */
[----:B------:R-:W-:Y:S01]  /*8f90*/  @P1 IMAD.MOV.U32 R4, RZ, RZ, R8 ;  /* 0x000000ffff041224 */ /* 0x000fe200078e0008 */
[----:B------:R-:W-:Y:S01]  /*8fa0*/  F2FP.F16.F32.PACK_AB R38, RZ, R38 ;  /* 0x00000026ff26723e */ /* 0x000fe200000000ff */
[----:B------:R-:W-:Y:S01]  /*8fb0*/  @P1 IMAD.MOV.U32 R5, RZ, RZ, R9 ;  /* 0x000000ffff051224 */ /* 0x000fe200078e0009 */
[----:B------:R-:W-:Y:S01]  /*8fc0*/  F2FP.F16.F32.PACK_AB R39, RZ, R39 ;  /* 0x00000027ff27723e */ /* 0x000fe200000000ff */
[----:B------:R-:W-:Y:S01]  /*8fd0*/  FMUL R45, R45, R154 ;  /* 0x0000009a2d2d7220 */ /* 0x000fe20000400000 */
[----:B------:R-:W-:Y:S01]  /*8fe0*/  F2FP.F16.F32.PACK_AB R40, RZ, R40 ;  /* 0x00000028ff28723e */ /* 0x000fe200000000ff */
[----:B------:R-:W-:Y:S01]  /*8ff0*/  FMUL R46, R46, R154 ;  /* 0x0000009a2e2e7220 */ /* 0x000fe20000400000 */
[----:B------:R0:W-:Y:S01]  /*9000*/  @P1 STG.E.U16 desc[UR36][R4.64+0xe2], R145 ;  /* 0x0000e29104001986 */ /* 0x0001e2000c101524 */
[----:B------:R-:W-:Y:S01]  /*9010*/  IADD3 R12, P1, P2, R7, R8, R21 ;  /* 0x00000008070c7210 */ /* 0x000fe20007a3e015 */
[-C--:B------:R-:W-:Y:S01]  /*9020*/  FMUL R47, R47, R154.reuse ;  /* 0x0000009a2f2f7220 */ /* 0x080fe20000400000 */
[----:B------:R-:W-:Y:S01]  /*9030*/  F2FP.F16.F32.PACK_AB R41, RZ, R41 ;  /* 0x00000029ff29723e */ /* 0x000fe200000000ff */
[-C--:B------:R-:W-:Y:S01]  /*9040*/  FMUL R48, R48, R154.reuse ;  /* 0x0000009a30307220 */ /* 0x080fe20000400000 */
[----:B------:R-:W-:Y:S01]  /*9050*/  IADD3.X R13, R6, R9, R15, P1, P2 ;  /* 0x00000009060d7210 */ /* 0x000fe20000fe440f */
[-C--:B------:R-:W-:Y:S01]  /*9060*/  FMUL R49, R49, R154.reuse ;  /* 0x0000009a31317220 */ /* 0x080fe20000400000 */
[C---:B------:R-:W-:Y:S01]  /*9070*/  ISETP.GT.AND P1, PT, R3.reuse, 0x80, PT ;  /* 0x000000800300780c */ /* 0x040fe20003f24270 */
[-C--:B------:R-:W-:Y:S01]  /*9080*/  FMUL R50, R50, R154.reuse ;  /* 0x0000009a32327220 */ /* 0x080fe20000400000 */
[----:B------:R-:W-:Y:S01]  /*9090*/  ISETP.GT.AND P2, PT, R3, 0x88, PT ;  /* 0x000000880300780c */ /* 0x000fe20003f44270 */
[----:B------:R-:W-:Y:S01]  /*90a0*/  FMUL R51, R51, R154 ;  /* 0x0000009a33337220 */ /* 0x000fe20000400000 */
[----:B------:R-:W-:Y:S01]  /*90b0*/  F2FP.F16.F32.PACK_AB R42, RZ, R42 ;  /* 0x0000002aff2a723e */ /* 0x000fe200000000ff */
[----:B0-----:R-:W-:Y:S01]  /*90c0*/  @P5 IMAD.MOV.U32 R4, RZ, RZ, R10 ;  /* 0x000000ffff045224 */ /* 0x001fe200078e000a */
[----:B------:R-:W-:Y:S01]  /*90d0*/  F2FP.F16.F32.PACK_AB R43, RZ, R43 ;  /* 0x0000002bff2b723e */ /* 0x000fe200000000ff */
[----:B------:R-:W-:Y:S01]  /*90e0*/  @P5 IMAD.MOV.U32 R5, RZ, RZ, R11 ;  /* 0x000000ffff055224 */ /* 0x000fe200078e000b */
[----:B------:R-:W-:Y:S01]  /*90f0*/  F2FP.F16.F32.PACK_AB R44, RZ, R44 ;  /* 0x0000002cff2c723e */ /* 0x000fe200000000ff */
[-C--:B------:R-:W-:Y:S01]  /*9100*/  FMUL R52, R52, R154.reuse ;  /* 0x0000009a34347220 */ /* 0x080fe20000400000 */
[----:B------:R-:W-:Y:S01]  /*9110*/  F2FP.F16.F32.PACK_AB R45, RZ, R45 ;  /* 0x0000002dff2d723e */ /* 0x000fe200000000ff */
[-C--:B------:R-:W-:Y:S01]  /*9120*/  FMUL R53, R53, R154.reuse ;  /* 0x0000009a35357220 */ /* 0x080fe20000400000 */
[----:B------:R0:W-:Y:S01]  /*9130*/  @P5 STG.E.U16 desc[UR36][R4.64+0xe0], R146 ;  /* 0x0000e09204005986 */ /* 0x0001e2000c101524 */
[----:B------:R-:W-:Y:S01]  /*9140*/  ISETP.GT.AND P5, PT, R0, 0x78, P3 ;  /* 0x000000780000780c */ /* 0x000fe20001fa4270 */
[-C--:B------:R-:W-:Y:S01]  /*9150*/  FMUL R54, R54, R154.reuse ;  /* 0x0000009a36367220 */ /* 0x080fe20000400000 */
[C---:B------:R-:W-:Y:S01]  /*9160*/  ISETP.GT.AND P3, PT, R0.reuse, 0x79, P3 ;  /* 0x000000790000780c */ /* 0x040fe20001f64270 */
[----:B------:R-:W-:Y:S01]  /*9170*/  @P4 STG.E.U16 desc[UR36][R10.64+0xe2], R147 ;  /* 0x0000e2930a004986 */ /* 0x000fe2000c101524 */
[C---:B------:R-:W-:Y:S01]  /*9180*/  ISETP.GT.AND P4, PT, R0.reuse, 0x78, P0 ;  /* 0x000000780000780c */ /* 0x040fe20000784270 */
[-C--:B------:R-:W-:Y:S01]  /*9190*/  FMUL R55, R55, R154.reuse ;  /* 0x0000009a37377220 */ /* 0x080fe20000400000 */
[----:B------:R-:W-:Y:S01]  /*91a0*/  ISETP.GT.AND P0, PT, R0, 0x79, P0 ;  /* 0x000000790000780c */ /* 0x000fe20000704270 */
[----:B------:R-:W-:Y:S01]  /*91b0*/  FMUL R56, R56, R154 ;  /* 0x0000009a38387220 */ /* 0x000fe20000400000 */
[----:B------:R-:W-:Y:S01]  /*91c0*/  F2FP.F16.F32.PACK_AB R46, RZ, R46 ;  /* 0x0000002eff2e723e */ /* 0x000fe200000000ff */
[-C--:B------:R-:W-:Y:S01]  /*91d0*/  FMUL R57, R57, R154.reuse ;  /* 0x0000009a39397220 */ /* 0x080fe20000400000 */
[----:B------:R-:W-:Y:S01]  /*91e0*/  F2FP.F16.F32.PACK_AB R47, RZ, R47 ;  /* 0x0000002fff2f723e */ /* 0x000fe200000000ff */
[----:B------:R-:W-:Y:S01]  /*91f0*/  FMUL R58, R58, R154 ;  /* 0x0000009a3a3a7220 */ /* 0x000fe20000400000 */
[----:B------:R-:W-:Y:S01]  /*9200*/  F2FP.F16.F32.PACK_AB R48, RZ, R48 ;  /* 0x00000030ff30723e */ /* 0x000fe200000000ff */
[----:B------:R-:W-:Y:S01]  /*9210*/  @P5 STG.E.U16 desc[UR36][R8.64+0xf0], R148 ;  /* 0x0000f09408005986 */ /* 0x000fe2000c101524 */
[----:B0-----:R-:W-:Y:S01]  /*9220*/  IADD3 R4, P5, R21, R8, RZ ;  /* 0x0000000815047210 */ /* 0x001fe20007fbe0ff */
[-C--:B------:R-:W-:Y:S01]  /*9230*/  FMUL R59, R59, R154.reuse ;  /* 0x0000009a3b3b7220 */ /* 0x080fe20000400000 */
[----:B------:R-:W-:Y:S01]  /*9240*/  F2FP.F16.F32.PACK_AB R49, RZ, R49 ;  /* 0x00000031ff31723e */ /* 0x000fe200000000ff */
[----:B------:R0:W-:Y:S01]  /*9250*/  @P3 STG.E.U16 desc[UR36][R8.64+0xf2], R149 ;  /* 0x0000f29508003986 */ /* 0x0001e2000c101524 */
[----:B------:R-:W-:Y:S01]  /*9260*/  IADD3.X R5, R15, R9, RZ, P5, !PT ;  /* 0x000000090f057210 */ /* 0x000fe20002ffe4ff */
[-C--:B------:R-:W-:Y:S01]  /*9270*/  FMUL R60, R60, R154.reuse ;  /* 0x0000009a3c3c7220 */ /* 0x080fe20000400000 */
[C---:B------:R-:W-:Y:S01]  /*9280*/  ISETP.GT.AND P3, PT, R0.reuse, RZ, P1 ;  /* 0x000000ff0000720c */ /* 0x040fe20000f64270 */
[----:B------:R-:W-:Y:S01]  /*9290*/  @P4 STG.E.U16 desc[UR36][R10.64+0xf0], R150 ;  /* 0x0000f0960a004986 */ /* 0x000fe2000c101524 */
[C---:B------:R-:W-:Y:S01]  /*92a0*/  ISETP.GT.AND P4, PT, R0.reuse, 0x1, P1 ;  /* 0x000000010000780c */ /* 0x040fe20000f84270 */
[-C--:B------:R-:W-:Y:S01]  /*92b0*/  FMUL R61, R61, R154.reuse ;  /* 0x0000009a3d3d7220 */ /* 0x080fe20000400000 */
[C---:B------:R-:W-:Y:S01]  /*92c0*/  ISETP.GT.AND P5, PT, R0.reuse, RZ, P2 ;  /* 0x000000ff0000720c */ /* 0x040fe200017a4270 */
        /* <DEDUP_REMOVED lines=10> */
[----:B------:R-:W-:Y:S01]  /*9370*/  FMUL R65, R65, R154 ;  /* 0x0000009a41417220 */ /* 0x000fe20000400000 */
[----:B------:R-:W-:Y:S01]  /*9380*/  F2FP.F16.F32.PACK_AB R53, RZ, R53 ;  /* 0x00000035ff35723e */ /* 0x000fe200000000ff */
[----:B------:R-:W-:Y:S01]  /*9390*/  @P4 STG.E.U16 desc[UR36][R4.64+0x2], R25 ;  /* 0x0000021904004986 */ /* 0x000fe2000c101524 */
[----:B------:R-:W-:Y:S01]  /*93a0*/  IADD3 R14, P4, R7, R4, RZ ;  /* 0x00000004070e7210 */ /* 0x000fe20007f9e0ff */
[--C-:B------:R-:W-:Y:S01]  /*93b0*/  IMAD.X R9, R6, 0x1, R5.reuse, P3 ;  /* 0x0000000106097824 */ /* 0x100fe200018e0605 */
[----:B------:R-:W-:Y:S01]  /*93c0*/  ISETP.GT.AND P3, PT, R0, 0x9, P2 ;  /* 0x000000090000780c */ /* 0x000fe20001764270 */
[----:B------:R-:W-:Y:S01]  /*93d0*/  FMUL R66, R66, R154 ;  /* 0x0000009a42427220 */ /* 0x000fe20000400000 */
[----:B------:R-:W-:Y:S01]  /*93e0*/  F2FP.F16.F32.PACK_AB R54, RZ, R54 ;  /* 0x00000036ff36723e */ /* 0x000fe200000000ff */
[----:B------:R-:W-:Y:S01]  /*93f0*/  IMAD.X R15, R6, 0x1, R5, P4 ;  /* 0x00000001060f7824 */ /* 0x000fe200020e0605 */
[----:B------:R-:W-:Y:S01]  /*9400*/  ISETP.GT.AND P4, PT, R0, 0x8, P1 ;  /* 0x000000080000780c */ /* 0x000fe20000f84270 */
[-C--:B------:R-:W-:Y:S01]  /*9410*/  FMUL R67, R67, R154.reuse ;  /* 0x0000009a43437220 */ /* 0x080fe20000400000 */
[----:B------:R-:W-:Y:S01]  /*9420*/  F2FP.F16.F32.PACK_AB R55, RZ, R55 ;  /* 0x00000037ff37723e */ /* 0x000fe200000000ff */
[-C--:B------:R-:W-:Y:S01]  /*9430*/  FMUL R68, R68, R154.reuse ;  /* 0x0000009a44447220 */ /* 0x080fe20000400000 */
        /* <DEDUP_REMOVED lines=8> */
[-C--:B------:R-:W-:Y:S01]  /*94c0*/  FMUL R71, R71, R154.reuse ;  /* 0x0000009a47477220 */ /* 0x080fe20000400000 */
[----:B------:R-:W-:Y:S01]  /*94d0*/  @P4 STG.E.U16 desc[UR36][R4.64+0x10], R28 ;  /* 0x0000101c04004986 */ /* 0x000fe2000c101524 */
[----:B------:R-:W-:Y:S01]  /*94e0*/  ISETP.GT.AND P4, PT, R0, 0x10, P1 ;  /* 0x000000100000780c */ /* 0x000fe20000f84270 */
[----:B------:R-:W-:Y:S01]  /*94f0*/  FMUL R72, R72, R154 ;  /* 0x0000009a48487220 */ /* 0x000fe20000400000 */
[----:B------:R-:W-:Y:S01]  /*9500*/  F2FP.F16.F32.PACK_AB R58, RZ, R58 ;  /* 0x0000003aff3a723e */ /* 0x000fe200000000ff */
[-C--:B------:R-:W-:Y:S01]  /*9510*/  FMUL R73, R73, R154.reuse ;  /* 0x0000009a49497220 */ /* 0x080fe20000400000 */
        /* <DEDUP_REMOVED lines=18> */
[--C-:B------:R-:W-:Y:S01]  /*9640*/  @P0 IMAD.MOV.U32 R6, RZ, RZ, R12.reuse ;  /* 0x000000ffff060224 */ /* 0x100fe200078e000c */
[----:B------:R-:W-:Y:S01]  /*9650*/  F2FP.F16.F32.PACK_AB R63, RZ, R63 ;  /* 0x0000003fff3f723e */ /* 0x000fe200000000ff */
[--C-:B------:R-:W-:Y:S01]  /*9660*/  @P0 IMAD.MOV.U32 R7, RZ, RZ, R13.reuse ;  /* 0x000000ffff070224 */ /* 0x100fe200078e000d */
[----:B------:R-:W-:Y:S01]  /*9670*/  F2FP.F16.F32.PACK_AB R64, RZ, R64 ;  /* 0x00000040ff40723e */ /* 0x000fe200000000ff */
[-C--:B------:R-:W-:Y:S01]  /*9680*/  FMUL R78, R78, R154.reuse ;  /* 0x0000009a4e4e7220 */ /* 0x080fe20000400000 */
[----:B------:R-:W-:Y:S01]  /*9690*/  F2FP.F16.F32.PACK_AB R65, RZ, R65 ;  /* 0x00000041ff41723e */ /* 0x000fe200000000ff */
[-C--:B------:R-:W-:Y:S01]  /*96a0*/  FMUL R79, R79, R154.reuse ;  /* 0x0000009a4f4f7220 */ /* 0x080fe20000400000 */
[----:B------:R0:W-:Y:S01]  /*96b0*/  @P0 STG.E.U16 desc[UR36][R6.64+0x20], R34 ;  /* 0x0000202206000986 */ /* 0x0001e2000c101524 */
        /* <DEDUP_REMOVED lines=19> */
[C---:B------:R-:W-:Y:S01]  /*97f0*/  ISETP.GT.AND P3, PT, R0.reuse, 0x19, P2 ;  /* 0x000000190000780c */ /* 0x040fe20001764270 */
[----:B------:R-:W-:Y:S01]  /*9800*/  FMUL R87, R87, R154 ;  /* 0x0000009a57577220 */ /* 0x000fe20000400000 */
[----:B------:R-:W-:Y:S01]  /*9810*/  F2FP.F16.F32.PACK_AB R74, RZ, R74 ;  /* 0x0000004aff4a723e */ /* 0x000fe200000000ff */
[----:B------:R-:W-:Y:S01]  /*9820*/  @P4 STG.E.U16 desc[UR36][R4.64+0x30], R36 ;  /* 0x0000302404004986 */ /* 0x000fe2000c101524 */
[----:B------:R-:W-:-:S02]  /*9830*/  ISETP.GT.AND P4, PT, R0, 0x20, P1 ;  /* 0x000000200000780c */ /* 0x000fc40000f84270 */
[----:B------:R-:W-:Y:S01]  /*9840*/  F2FP.F16.F32.PACK_AB R75, RZ, R75 ;  /* 0x0000004bff4b723e */ /* 0x000fe200000000ff */
[----:B------:R-:W-:Y:S01]  /*9850*/  @P5 STG.E.U16 desc[UR36][R4.64+0x32], R37 ;  /* 0x0000322504005986 */ /* 0x000fe2000c101524 */
[C---:B------:R-:W-:Y:S02]  /*9860*/  ISETP.GT.AND P5, PT, R0.reuse, 0x21, P1 ;  /* 0x000000210000780c */ /* 0x040fe40000fa4270 */
[----:B------:R-:W-:Y:S01]  /*9870*/  F2FP.F16.F32.PACK_AB R76, RZ, R76 ;  /* 0x0000004cff4c723e */ /* 0x000fe200000000ff */
[----:B0-----:R-:W-:Y:S01]  /*9880*/  @P0 IMAD.MOV.U32 R7, RZ, RZ, R13 ;  /* 0x000000ffff070224 */ /* 0x001fe200078e000d */
[----:B------:R-:W-:Y:S02]  /*9890*/  @P0 MOV R6, R12 ;  /* 0x0000000c00060202 */ /* 0x000fe40000000f00 */
[----:B------:R-:W-:Y:S02]  /*98a0*/  F2FP.F16.F32.PACK_AB R77, RZ, R77 ;  /* 0x0000004dff4d723e */ /* 0x000fe400000000ff */
[----:B------:R-:W-:Y:S01]  /*98b0*/  F2FP.F16.F32.PACK_AB R78, RZ, R78 ;  /* 0x0000004eff4e723e */ /* 0x000fe200000000ff */
[----:B------:R0:W-:Y:S01]  /*98c0*/  @P0 STG.E.U16 desc[UR36][R6.64+0x30], R38 ;  /* 0x0000302606000986 */ /* 0x0001e2000c101524 */
[----:B------:R-:W-:-:S02]  /*98d0*/  ISETP.GT.AND P0, PT, R0, 0x20, P2 ;  /* 0x000000200000780c */ /* 0x000fc40001704270 */
[----:B------:R-:W-:Y:S02]  /*98e0*/  F2FP.F16.F32.PACK_AB R79, RZ, R79 ;  /* 0x0000004fff4f723e */ /* 0x000fe400000000ff */
[----:B------:R-:W-:Y:S02]  /*98f0*/  F2FP.F16.F32.PACK_AB R80, RZ, R80 ;  /* 0x00000050ff50723e */ /* 0x000fe400000000ff */
[----:B------:R-:W-:Y:S02]  /*9900*/  F2FP.F16.F32.PACK_AB R81, RZ, R81 ;  /* 0x00000051ff51723e */ /* 0x000fe400000000ff */
[----:B------:R-:W-:Y:S02]  /*9910*/  F2FP.F16.F32.PACK_AB R82, RZ, R82 ;  /* 0x00000052ff52723e */ /* 0x000fe400000000ff */
[----:B------:R-:W-:Y:S01]  /*9920*/  F2FP.F16.F32.PACK_AB R83, RZ, R83 ;  /* 0x00000053ff53723e */ /* 0x000fe200000000ff */
[----:B0-----:R-:W-:Y:S01]  /*9930*/  @P3 IMAD.MOV.U32 R6, RZ, RZ, R12 ;  /* 0x000000ffff063224 */ /* 0x001fe200078e000c */
[----:B------:R-:W-:Y:S01]  /*9940*/  F2FP.F16.F32.PACK_AB R84, RZ, R84 ;  /* 0x00000054ff54723e */ /* 0x000fe200000000ff */
[----:B------:R-:W-:Y:S01]  /*9950*/  @P3 IMAD.MOV.U32 R7, RZ, RZ, R13 ;  /* 0x000000ffff073224 */ /* 0x000fe200078e000d */
[----:B------:R-:W-:-:S02]  /*9960*/  F2FP.F16.F32.PACK_AB R85, RZ, R85 ;  /* 0x00000055ff55723e */ /* 0x000fc400000000ff */
[----:B------:R-:W-:Y:S02]  /*9970*/  F2FP.F16.F32.PACK_AB R86, RZ, R86 ;  /* 0x00000056ff56723e */ /* 0x000fe400000000ff */
[----:B------:R0:W-:Y:S01]  /*9980*/  @P3 STG.E.U16 desc[UR36][R6.64+0x32], R39 ;  /* 0x0000322706003986 */ /* 0x0001e2000c101524 */
[C---:B------:R-:W-:Y:S02]  /*9990*/  ISETP.GT.AND P3, PT, R0.reuse, 0x21, P2 ;  /* 0x000000210000780c */ /* 0x040fe40001764270 */
[----:B------:R-:W-:Y:S01]  /*99a0*/  F2FP.F16.F32.PACK_AB R87, RZ, R87 ;  /* 0x00000057ff57723e */ /* 0x000fe200000000ff */
[----:B------:R-:W-:Y:S01]  /*99b0*/  @P4 STG.E.U16 desc[UR36][R4.64+0x40], R40 ;  /* 0x0000402804004986 */ /* 0x000fe2000c101524 */
[----:B------:R-:W-:-:S03]  /*99c0*/  ISETP.GT.AND P4, PT, R0, 0x28, P1 ;  /* 0x000000280000780c */ /* 0x000fc60000f84270 */
[----:B------:R-:W-:Y:S01]  /*99d0*/  @P5 STG.E.U16 desc[UR36][R4.64+0x42], R41 ;  /* 0x0000422904005986 */ /* 0x000fe2000c101524 */
[----:B------:R-:W-:Y:S01]  /*99e0*/  ISETP.GT.AND P5, PT, R0, 0x29, P1 ;  /* 0x000000290000780c */ /* 0x000fe20000fa4270 */
[----:B0-----:R-:W-:Y:S02]  /*99f0*/  @P0 IMAD.MOV.U32 R6, RZ, RZ, R12 ;  /* 0x000000ffff060224 */ /* 0x001fe400078e000c */
[----:B------:R-:W-:-:S05]  /*9a00*/  @P0 IMAD.MOV.U32 R7, RZ, RZ, R13 ;  /* 0x000000ffff070224 */ /* 0x000fca00078e000d */
[----:B------:R0:W-:Y:S01]  /*9a10*/  @P0 STG.E.U16 desc[UR36][R6.64+0x40], R42 ;  /* 0x0000402a06000986 */ /* 0x0001e2000c101524 */
[----:B------:R-:W-:Y:S01]  /*9a20*/  ISETP.GT.AND P0, PT, R0, 0x28, P2 ;  /* 0x000000280000780c */ /* 0x000fe20001704270 */
[----:B0-----:R-:W-:Y:S01]  /*9a30*/  @P3 IMAD.MOV.U32 R6, RZ, RZ, R12 ;  /* 0x000000ffff063224 */ /* 0x001fe200078e000c */
[----:B------:R-:W-:-:S05]  /*9a40*/  @P3 MOV R7, R13 ;  /* 0x0000000d00073202 */ /* 0x000fca0000000f00 */
[----:B------:R0:W-:Y:S01]  /*9a50*/  @P3 STG.E.U16 desc[UR36][R6.64+0x42], R43 ;  /* 0x0000422b06003986 */ /* 0x0001e2000c101524 */
[----:B------:R-:W-:-:S03]  /*9a60*/  ISETP.GT.AND P3, PT, R0, 0x29, P2 ;  /* 0x000000290000780c */ /* 0x000fc60001764270 */
        /* <DEDUP_REMOVED lines=8> */
[----:B0-----:R-:W-:Y:S02]  /*9af0*/  @P3 IMAD.MOV.U32 R6, RZ, RZ, R12 ;  /* 0x000000ffff063224 */ /* 0x001fe400078e000c */
[----:B------:R-:W-:-:S05]  /*9b00*/  @P3 IMAD.MOV.U32 R7, RZ, RZ, R13 ;  /* 0x000000ffff073224 */ /* 0x000fca00078e000d */
        /* <DEDUP_REMOVED lines=9> */
[----:B------:R-:W-:Y:S02]  /*9ba0*/  ISETP.GT.AND P0, PT, R0, 0x38, P2 ;  /* 0x000000380000780c */ /* 0x000fe40001704270 */
[----:B0-----:R-:W-:Y:S01]  /*9bb0*/  @P3 MOV R6, R12 ;  /* 0x0000000c00063202 */ /* 0x001fe20000000f00 */
        /* <DEDUP_REMOVED lines=19> */
[----:B0-----:R-:W-:Y:S01]  /*9cf0*/  @P0 IMAD.MOV.U32 R6, RZ, RZ, R12 ;  /* 0x000000ffff060224 */ /* 0x001fe200078e000c */
[----:B------:R-:W-:-:S05]  /*9d00*/  @P0 MOV R7, R13 ;  /* 0x0000000d00070202 */ /* 0x000fca0000000f00 */
        /* <DEDUP_REMOVED lines=21> */
[----:B------:R-:W-:Y:S02]  /*9e60*/  ISETP.GT.AND P5, PT, R0, 0x59, P1 ;  /* 0x000000590000780c */ /* 0x000fe40000fa4270 */
[----:B0-----:R-:W-:Y:S01]  /*9e70*/  @P0 MOV R6, R12 ;  /* 0x0000000c00060202 */ /* 0x001fe20000000f00 */
        /* <DEDUP_REMOVED lines=42> */
[C---:B------:R-:W-:Y:S02]  /*a120*/  ISETP.GT.AND P3, PT, R0.reuse, 0x78, P1 ;  /* 0x000000780000780c */ /* 0x040fe40000f64270 */
[C---:B------:R-:W-:Y:S01]  /*a130*/  ISETP.GT.AND P1, PT, R0.reuse, 0x79, P1 ;  /* 0x000000790000780c */ /* 0x040fe20000f24270 */
[----:B------:R-:W-:Y:S01]  /*a140*/  @P4 STG.E.U16 desc[UR36][R4.64+0xe0], R80 ;  /* 0x0000e05004004986 */ /* 0x000fe2000c101524 */
[----:B------:R-:W-:-:S03]  /*a150*/  ISETP.GT.AND P4, PT, R0, 0x71, P2 ;  /* 0x000000710000780c */ /* 0x000fc60001784270 */
[----:B------:R-:W-:Y:S01]  /*a160*/  @P5 STG.E.U16 desc[UR36][R4.64+0xe2], R81 ;  /* 0x0000e25104005986 */ /* 0x000fe2000c101524 */
[C---:B------:R-:W-:Y:S02]  /*a170*/  ISETP.GT.AND P5, PT, R0.reuse, 0x78, P2 ;  /* 0x000000780000780c */ /* 0x040fe400017a4270 */
[----:B------:R-:W-:Y:S01]  /*a180*/  ISETP.GT.AND P2, PT, R0, 0x79, P2 ;  /* 0x000000790000780c */ /* 0x000fe20001744270 */
[----:B0-----:R-:W-:Y:S02]  /*a190*/  @P0 IMAD.MOV.U32 R6, RZ, RZ, R12 ;  /* 0x000000ffff060224 */ /* 0x001fe400078e000c */
[----:B------:R-:W-:-:S05]  /*a1a0*/  @P0 IMAD.MOV.U32 R7, RZ, RZ, R13 ;  /* 0x000000ffff070224 */ /* 0x000fca00078e000d */
[----:B------:R0:W-:Y:S02]  /*a1b0*/  @P0 STG.E.U16 desc[UR36][R6.64+0xe0], R82 ;  /* 0x0000e05206000986 */ /* 0x0001e4000c101524 */
[----:B0-----:R-:W-:Y:S02]  /*a1c0*/  @P4 IMAD.MOV.U32 R6, RZ, RZ, R12 ;  /* 0x000000ffff064224 */ /* 0x001fe400078e000c */
[----:B------:R-:W-:-:S05]  /*a1d0*/  @P4 IMAD.MOV.U32 R7, RZ, RZ, R13 ;  /* 0x000000ffff074224 */ /* 0x000fca00078e000d */
[----:B------:R-:W-:Y:S04]  /*a1e0*/  @P4 STG.E.U16 desc[UR36][R6.64+0xe2], R83 ;  /* 0x0000e25306004986 */ /* 0x000fe8000c101524 */
[----:B------:R-:W-:Y:S04]  /*a1f0*/  @P3 STG.E.U16 desc[UR36][R4.64+0xf0], R84 ;  /* 0x0000f05404003986 */ /* 0x000fe8000c101524 */
[----:B------:R0:W-:Y:S02]  /*a200*/  @P1 STG.E.U16 desc[UR36][R4.64+0xf2], R85 ;  /* 0x0000f25504001986 */ /* 0x0001e4000c101524 */
[----:B0-----:R-:W-:Y:S01]  /*a210*/  @P5 IMAD.MOV.U32 R4, RZ, RZ, R12 ;  /* 0x000000ffff045224 */ /* 0x001fe200078e000c */
[----:B------:R-:W-:-:S05]  /*a220*/  @P5 MOV R5, R13 ;  /* 0x0000000d00055202 */ /* 0x000fca0000000f00 */
[----:B------:R0:W-:Y:S04]  /*a230*/  @P5 STG.E.U16 desc[UR36][R4.64+0xf0], R86 ;  /* 0x0000f05604005986 */ /* 0x0001e8000c101524 */
[----:B------:R0:W-:Y:S02]  /*a240*/  @P2 STG.E.U16 desc[UR36][R12.64+0xf2], R87 ;  /* 0x0000f2570c002986 */ /* 0x0001e4000c101524 */
.L_x_280:
[----:B------:R-:W-:Y:S05]  /*a250*/  BSYNC B0 ;  /* 0x0000000000007941 */ /* 0x000fea0003800000 */
.L_x_28:
[----:B------:R-:W-:Y:S01]  /*a260*/  ULDC UR4, c[0x0][0xc] ;  /* 0x0000030000047ab9 */ /* 0x000fe20000000800 */
[----:B------:R-:W-:Y:S01]  /*a270*/  ULDC UR5, c[0x0][0x10] ;  /* 0x0000040000057ab9 */ /* 0x000fe20000000800 */
[----:B0-----:R-:W0:Y:S01]  /*a280*/  LDC R3, c[0x0][0x14] ;  /* 0x00000500ff037b82 */ /* 0x001e220000000800 */
[----:B------:R-:W-:Y:S01]  /*a290*/  UIMAD.WIDE.U32 UR4, UR4, UR5, URZ ;  /* 0x00000005040472a5 */ /* 0x000fe2000f8e003f */
[----:B------:R-:W-:Y:S01]  /*a2a0*/  PRMT R0, RZ, 0x7610, R0 ;  /* 0x00007610ff007816 */ /* 0x000fe20000000000 */
[----:B------:R-:W-:Y:S02]  /*a2b0*/  IMAD.MOV.U32 R153, RZ, RZ, -0x1 ;  /* 0xffffffffff997424 */ /* 0x000fe400078e00ff */
[----:B------:R-:W-:Y:S02]  /*a2c0*/  IMAD.MOV.U32 R23, RZ, RZ, -0x1 ;  /* 0xffffffffff177424 */ /* 0x000fe400078e00ff */
[----:B0-----:R-:W-:-:S04]  /*a2d0*/  IMAD.WIDE.U32 R16, R3, UR4, R16 ;  /* 0x0000000403107c25 */ /* 0x001fc8000f8e0010 */
[----:B------:R-:W-:Y:S01]  /*a2e0*/  IMAD R3, R3, UR5, RZ ;  /* 0x0000000503037c24 */ /* 0x000fe2000f8e02ff */
[----:B------:R-:W-:Y:S02]  /*a2f0*/  ULDC.64 UR4, c[0x0][0x650] ;  /* 0x0001940000047ab9 */ /* 0x000fe40000000a00 */
[----:B------:R-:W-:Y:S01]  /*a300*/  ISETP.GE.U32.AND P0, PT, R16, UR4, PT ;  /* 0x0000000410007c0c */ /* 0x000fe2000bf06070 */
[----:B------:R-:W-:-:S05]  /*a310*/  IMAD.IADD R17, R17, 0x1, R3 ;  /* 0x0000000111117824 */ /* 0x000fca00078e0203 */
[----:B------:R-:W-:-:S13]  /*a320*/  ISETP.GE.U32.AND.EX P0, PT, R17, UR5, PT, P0 ;  /* 0x0000000511007c0c */ /* 0x000fda000bf06100 */
[----:B------:R-:W-:Y:S05]  /*a330*/  @P0 BRA `(.L_x_281) ;  /* 0x0000000400640947 */ /* 0x000fea0003800000 */
[----:B------:R-:W0:Y:S01]  /*a340*/  S2R R12, SR_CTAID.X ;  /* 0x00000000000c7919 */ /* 0x000e220000002500 */
[----:B-12---:R-:W1:Y:S01]  /*a350*/  LDC.64 R10, c[0x0][0x628] ;  /* 0x00018a00ff0a7b82 */ /* 0x006e620000000a00 */
[----:B------:R-:W-:Y:S01]  /*a360*/  ULDC UR4, c[0x0][0x150] ;  /* 0x0000540000047ab9 */ /* 0x000fe20000000800 */
[----:B------:R-:W-:Y:S01]  /*a370*/  IMAD.MOV.U32 R8, RZ, RZ, R16 ;  /* 0x000000ffff087224 */ /* 0x000fe200078e0010 */
[----:B------:R-:W2:Y:S01]  /*a380*/  S2R R24, SR_CTAID.Y ;  /* 0x0000000000187919 */ /* 0x000ea20000002600 */
[----:B------:R-:W-:-:S04]  /*a390*/  IMAD.MOV.U32 R9, RZ, RZ, R17 ;  /* 0x000000ffff097224 */ /* 0x000fc800078e0011 */
[----:B------:R-:W2:Y:S08]  /*a3a0*/  LDC R21, c[0x0][0x144] ;  /* 0x00005100ff157b82 */ /* 0x000eb00000000800 */
[----:B------:R-:W2:Y:S08]  /*a3b0*/  LDC R0, c[0x0][0x630] ;  /* 0x00018c00ff007b82 */ /* 0x000eb00000000800 */
[----:B------:R-:W2:Y:S01]  /*a3c0*/  LDC.64 R14, c[0x0][0x620] ;  /* 0x00018800ff0e7b82 */ /* 0x000ea20000000a00 */
[----:B-1----:R-:W-:-:S04]  /*a3d0*/  ISETP.NE.U32.AND P0, PT, R10, RZ, PT ;  /* 0x000000ff0a00720c */ /* 0x002fc80003f05070 */
[----:B------:R-:W-:Y:S02]  /*a3e0*/  ISETP.NE.AND.EX P0, PT, R11, RZ, PT, P0 ;  /* 0x000000ff0b00720c */ /* 0x000fe40003f05300 */
[----:B0-----:R-:W-:-:S05]  /*a3f0*/  I2FP.F32.U32 R3, R12 ;  /* 0x0000000c00037245 */ /* 0x001fca0000201000 */
[----:B------:R-:W-:-:S04]  /*a400*/  FMUL R3, R3, UR4 ;  /* 0x0000000403037c20 */ /* 0x000fc80008400000 */
[----:B------:R0:W1:Y:S02]  /*a410*/  F2I.U32.TRUNC.NTZ R20, R3 ;  /* 0x0000000300147305 */ /* 0x000064000020f000 */
[----:B------:R-:W-:Y:S05]  /*a420*/  @!P0 BRA `(.L_x_282) ;  /* 0x0000000000288947 */ /* 0x000fea0003800000 */
[----:B0-----:R-:W0:Y:S02]  /*a430*/  LDC R3, c[0x0][0x634] ;  /* 0x00018d00ff037b82 */ /* 0x001e240000000800 */
[----:B0-----:R-:W-:-:S05]  /*a440*/  IADD3 R3, P0, R16, R3, RZ ;  /* 0x0000000310037210 */ /* 0x001fca0007f1e0ff */
[----:B------:R-:W-:-:S04]  /*a450*/  IMAD.X R13, RZ, RZ, R17, P0 ;  /* 0x000000ffff0d7224 */ /* 0x000fc800000e0611 */
[----:B------:R-:W-:-:S04]  /*a460*/  IMAD.WIDE.U32 R4, R13, R10, RZ ;  /* 0x0000000a0d047225 */ /* 0x000fc800078e00ff */
[----:B------:R-:W-:-:S04]  /*a470*/  IMAD.WIDE.U32 R6, P0, R3, R11, R4 ;  /* 0x0000000b03067225 */ /* 0x000fc80007800004 */
[----:B------:R-:W-:Y:S01]  /*a480*/  IMAD.WIDE.U32 R4, R3, R10, RZ ;  /* 0x0000000a03047225 */ /* 0x000fe200078e00ff */
[----:B------:R-:W-:-:S03]  /*a490*/  IADD3.X R9, RZ, RZ, RZ, P0, !PT ;  /* 0x000000ffff097210 */ /* 0x000fc600007fe4ff */
[----:B------:R-:W-:Y:S01]  /*a4a0*/  IMAD.MOV.U32 R8, RZ, RZ, R7 ;  /* 0x000000ffff087224 */ /* 0x000fe200078e0007 */
[----:B------:R-:W-:-:S05]  /*a4b0*/  IADD3 RZ, P0, R5, R6, RZ ;  /* 0x0000000605ff7210 */ /* 0x000fca0007f1e0ff */
[----:B------:R-:W-:-:S08]  /*a4c0*/  IMAD.WIDE.U32.X R8, R13, R11, R8, P0 ;  /* 0x0000000b0d087225 */ /* 0x000fd000000e0408 */
.L_x_282:
[----:B------:R-:W3:Y:S01]  /*a4d0*/  LDC.64 R28, c[0x0][0x640] ;  /* 0x00019000ff1c7b82 */ /* 0x000ee20000000a00 */
[-CC-:B--2---:R-:W-:Y:S01]  /*a4e0*/  SHF.R.U64 R23, R8, R0.reuse, R9.reuse ;  /* 0x0000000008177219 */ /* 0x184fe20000001209 */
[----:B-1----:R-:W-:Y:S01]  /*a4f0*/  IMAD.MOV R20, RZ, RZ, -R20 ;  /* 0x000000ffff147224 */ /* 0x002fe200078e0a14 */
[----:B------:R-:W-:Y:S01]  /*a500*/  SHF.R.U32.HI R0, RZ, R0, R9 ;  /* 0x00000000ff007219 */ /* 0x000fe20000011609 */
[----:B------:R-:W-:Y:S01]  /*a510*/  ULDC UR4, c[0x0][0x154] ;  /* 0x0000550000047ab9 */ /* 0x000fe20000000800 */
[----:B0-----:R-:W-:Y:S01]  /*a520*/  IADD3 R3, P0, RZ, -R23, RZ ;  /* 0x80000017ff037210 */ /* 0x001fe20007f1e0ff */
[----:B------:R-:W-:Y:S02]  /*a530*/  IMAD R21, R21, R20, R12 ;  /* 0x0000001415157224 */ /* 0x000fe400078e020c */
[----:B------:R-:W0:Y:S01]  /*a540*/  LDC R6, c[0x0][0x618] ;  /* 0x00018600ff067b82 */ /* 0x000e220000000800 */
[----:B------:R-:W-:Y:S02]  /*a550*/  IMAD.MOV.U32 R7, RZ, RZ, 0x1 ;  /* 0x00000001ff077424 */ /* 0x000fe400078e00ff */
[----:B------:R-:W-:-:S04]  /*a560*/  IMAD.X R5, RZ, RZ, ~R0, P0 ;  /* 0x000000ffff057224 */ /* 0x000fc800000e0e00 */
[-C--:B------:R-:W-:Y:S01]  /*a570*/  IMAD R0, R5, R14.reuse, RZ ;  /* 0x0000000e05007224 */ /* 0x080fe200078e02ff */
[----:B------:R-:W1:Y:S01]  /*a580*/  LDC R8, c[0x0][0x608] ;  /* 0x00018200ff087b82 */ /* 0x000e620000000800 */
[----:B------:R-:W-:-:S04]  /*a590*/  IMAD.WIDE.U32 R4, R3, R14, R16 ;  /* 0x0000000e03047225 */ /* 0x000fc800078e0010 */
[----:B------:R-:W-:Y:S01]  /*a5a0*/  IMAD R3, R3, R15, R0 ;  /* 0x0000000f03037224 */ /* 0x000fe200078e0200 */
[----:B------:R-:W-:Y:S02]  /*a5b0*/  I2FP.F32.U32 R0, R24 ;  /* 0x0000001800007245 */ /* 0x000fe40000201000 */
[----:B------:R-:W2:Y:S01]  /*a5c0*/  LDC R26, c[0x0][0x658] ;  /* 0x00019600ff1a7b82 */ /* 0x000ea20000000800 */
[----:B------:R-:W-:Y:S01]  /*a5d0*/  IMAD.IADD R3, R5, 0x1, R3 ;  /* 0x0000000105037824 */ /* 0x000fe200078e0203 */
[----:B---3--:R-:W-:Y:S01]  /*a5e0*/  ISETP.NE.U32.AND P0, PT, R28, RZ, PT ;  /* 0x000000ff1c00720c */ /* 0x008fe20003f05070 */
[----:B------:R-:W-:Y:S01]  /*a5f0*/  FMUL R0, R0, UR4 ;  /* 0x0000000400007c20 */ /* 0x000fe20008400000 */
[----:B------:R-:W-:Y:S02]  /*a600*/  IMAD.MOV.U32 R5, RZ, RZ, -0x1 ;  /* 0xffffffffff057424 */ /* 0x000fe400078e00ff */
[----:B------:R-:W-:Y:S01]  /*a610*/  ISETP.NE.AND.EX P0, PT, R29, RZ, PT, P0 ;  /* 0x000000ff1d00720c */ /* 0x000fe20003f05300 */
[----:B------:R3:W2:Y:S01]  /*a620*/  F2I.U32.TRUNC.NTZ R13, R0 ;  /* 0x00000000000d7305 */ /* 0x0006a2000020f000 */
[----:B------:R-:W3:Y:S01]  /*a630*/  LDC R15, c[0x0][0x148] ;  /* 0x00005200ff0f7b82 */ /* 0x000ee20000000800 */
[----:B0-----:R-:W-:-:S02]  /*a640*/  SHF.R.U64 R12, R4, R6, R3 ;  /* 0x00000006040c7219 */ /* 0x001fc40000001203 */
[----:B------:R-:W-:-:S05]  /*a650*/  SHF.R.U32.HI R3, RZ, R6, R3 ;  /* 0x00000006ff037219 */ /* 0x000fca0000011603 */
[----:B------:R-:W0:Y:S01]  /*a660*/  LDC R20, c[0x0][0x600] ;  /* 0x00018000ff147b82 */ /* 0x000e220000000800 */
[-CC-:B-1----:R-:W-:Y:S02]  /*a670*/  SHF.R.U64 R10, R12, R8.reuse, R3.reuse ;  /* 0x000000080c0a7219 */ /* 0x182fe40000001203 */
[----:B------:R-:W-:-:S05]  /*a680*/  SHF.R.U32.HI R3, RZ, R8, R3 ;  /* 0x00000008ff037219 */ /* 0x000fca0000011603 */
[----:B------:R-:W1:Y:S01]  /*a690*/  LDC R27, c[0x0][0x648] ;  /* 0x00019200ff1b7b82 */ /* 0x000e620000000800 */
[-C--:B--2---:R-:W-:Y:S02]  /*a6a0*/  SHF.L.U32 R4, R5, R26.reuse, RZ ;  /* 0x0000001a05047219 */ /* 0x084fe400000006ff */
[--C-:B------:R-:W-:Y:S02]  /*a6b0*/  SHF.R.U64 R14, R10, R26, R3.reuse ;  /* 0x0000001a0a0e7219 */ /* 0x100fe40000001203 */
[----:B------:R-:W-:Y:S02]  /*a6c0*/  LOP3.LUT R25, RZ, R4, RZ, 0x33, !PT ;  /* 0x00000004ff197212 */ /* 0x000fe400078e33ff */
[-C--:B------:R-:W-:Y:S01]  /*a6d0*/  SHF.R.U32.HI R5, RZ, R26.reuse, R3 ;  /* 0x0000001aff057219 */ /* 0x080fe20000011603 */
[----:B------:R-:W2:Y:S01]  /*a6e0*/  LDC R30, c[0x0][0x638] ;  /* 0x00018e00ff1e7b82 */ /* 0x000ea20000000800 */
[----:B------:R-:W-:Y:S02]  /*a6f0*/  SHF.L.U32 R152, R7, R26, RZ ;  /* 0x0000001a07987219 */ /* 0x000fe400000006ff */
[----:B------:R-:W-:-:S05]  /*a700*/  MOV R4, R14 ;  /* 0x0000000e00047202 */ /* 0x000fca0000000f00 */
[----:B------:R-:W0:Y:S01]  /*a710*/  LDC R31, c[0x0][0x610] ;  /* 0x00018400ff1f7b82 */ /* 0x000e220000000800 */
[----:B------:R-:W-:Y:S05]  /*a720*/  @!P0 BRA `(.L_x_283) ;  /* 0x0000000000288947 */ /* 0x000fea0003800000 */
[----:B------:R-:W4:Y:S02]  /*a730*/  LDC R3, c[0x0][0x64c] ;  /* 0x00019300ff037b82 */ /* 0x000f240000000800 */
[----:B----4-:R-:W-:-:S05]  /*a740*/  IADD3 R3, P0, R14, R3, RZ ;  /* 0x000000030e037210 */ /* 0x010fca0007f1e0ff */
        /* <DEDUP_REMOVED lines=8> */
.L_x_283:
[----:B------:R-:W-:Y:S01]  /*a7d0*/  ISETP.NE.AND P0, PT, R2, 0x1, PT ;  /* 0x000000010200780c */ /* 0x000fe20003f05270 */
[----:B0-----:R-:W-:Y:S01]  /*a7e0*/  VIADD R7, R20, 0xffffffff ;  /* 0xffffffff14077836 */ /* 0x001fe20000000000 */
[----:B-1-3--:R-:W-:Y:S01]  /*a7f0*/  SHF.R.U64 R0, R4, R27, R5 ;  /* 0x0000001b04007219 */ /* 0x00afe20000001205 */
[----:B------:R-:W-:Y:S01]  /*a800*/  IMAD.MOV R13, RZ, RZ, -R13 ;  /* 0x000000ffff0d7224 */ /* 0x000fe200078e0a0d */
[----:B------:R-:W-:Y:S02]  /*a810*/  LOP3.LUT R5, R10, R25, RZ, 0xc0, !PT ;  /* 0x000000190a057212 */ /* 0x000fe400078ec0ff */
[----:B------:R-:W-:Y:S01]  /*a820*/  MOV R4, 0x1 ;  /* 0x0000000100047802 */ /* 0x000fe20000000f00 */
[----:B------:R-:W-:Y:S02]  /*a830*/  IMAD.MOV R3, RZ, RZ, -R0 ;  /* 0x000000ffff037224 */ /* 0x000fe400078e0a00 */
[----:B------:R-:W-:Y:S01]  /*a840*/  IMAD R152, R152, R0, R5 ;  /* 0x0000000098987224 */ /* 0x000fe200078e0205 */
[----:B------:R-:W-:Y:S01]  /*a850*/  LOP3.LUT R5, R12, R7, RZ, 0xc0, !PT ;  /* 0x000000070c057212 */ /* 0x000fe200078ec0ff */
[----:B--2---:R-:W-:-:S02]  /*a860*/  IMAD R0, R3, R30, R14 ;  /* 0x0000001e03007224 */ /* 0x004fc400078e020e */
[----:B------:R-:W-:Y:S02]  /*a870*/  @P0 IMAD R21, R15, R13, R24 ;  /* 0x0000000d0f150224 */ /* 0x000fe400078e0218 */
[----:B------:R-:W-:Y:S01]  /*a880*/  IMAD R3, R0, R20, R5 ;  /* 0x0000001400037224 */ /* 0x000fe200078e0205 */
[----:B------:R-:W-:Y:S01]  /*a890*/  PRMT R0, R4, 0x7610, R0 ;  /* 0x0000761004007816 */ /* 0x000fe20000000000 */
[----:B------:R-:W-:-:S05]  /*a8a0*/  IMAD R152, R152, R31, R21 ;  /* 0x0000001f98987224 */ /* 0x000fca00078e0215 */
[----:B------:R-:W-:Y:S02]  /*a8b0*/  SEL R153, R3, R152, !P0 ;  /* 0x0000009803997207 */ /* 0x000fe40004000000 */
[----:B------:R-:W-:-:S07]  /*a8c0*/  SEL R152, R152, R3, !P0 ;  /* 0x0000000398987207 */ /* 0x000fce0004000000 */
.L_x_281:
[----:B------:R-:W-:-:S13]  /*a8d0*/  LOP3.LUT P0, RZ, R0, 0xff, RZ, 0xc0, !PT ;  /* 0x000000ff00ff7812 */ /* 0x000fda000780c0ff */
[----:B------:R-:W-:Y:S05]  /*a8e0*/  @P0 BRA `(.L_x_284) ;  /* 0xffffff6400980947 */ /* 0x000fea000383ffff */
[----:B------:R-:W-:Y:S05]  /*a8f0*/  EXIT ;  /* 0x000000000000794d */ /* 0x000fea0003800000 */
.L_x_3:
[----:B0-----:R-:W-:Y:S01]  /*a900*/  ULDC.64 UR4, c[0x0][0x650] ;  /* 0x0001940000047ab9 */ /* 0x001fe20000000a00 */
        /* <DEDUP_REMOVED lines=25> */
.L_x_286:
[--C-:B------:R-:W-:Y:S01]  /*aaa0*/  SHF.R.U64 R12, R10, R14, R11.reuse ;  /* 0x0000000e0a0c7219 */ /* 0x100fe2000000120b */
[----:B------:R-:W0:Y:S01]  /*aab0*/  LDC R22, c[0x0][0x618] ;  /* 0x00018600ff167b82 */ /* 0x000e220000000800 */
[----:B------:R-:W-:Y:S01]  /*aac0*/  I2FP.F32.U32 R6, R4 ;  /* 0x0000000400067245 */ /* 0x000fe20000201000 */
[----:B------:R-:W-:Y:S01]  /*aad0*/  ULDC UR4, c[0x0][0x150] ;  /* 0x0000540000047ab9 */ /* 0x000fe20000000800 */
[----:B------:R-:W-:Y:S02]  /*aae0*/  SHF.R.U32.HI R5, RZ, R14, R11 ;  /* 0x0000000eff057219 */ /* 0x000fe4000001160b */
[----:B------:R-:W-:Y:S01]  /*aaf0*/  IADD3 R9, P0, RZ, -R12, RZ ;  /* 0x8000000cff097210 */ /* 0x000fe20007f1e0ff */
[----:B------:R-:W-:Y:S01]  /*ab00*/  FMUL R11, R6, UR4 ;  /* 0x00000004060b7c20 */ /* 0x000fe20008400000 */
[----:B------:R-:W-:Y:S01]  /*ab10*/  ULDC UR4, c[0x0][0x154] ;  /* 0x0000550000047ab9 */ /* 0x000fe20000000800 */
[----:B------:R-:W1:Y:S02]  /*ab20*/  LDC.64 R24, c[0x0][0x640] ;  /* 0x00019000ff187b82 */ /* 0x000e640000000a00 */
[----:B------:R-:W-:-:S02]  /*ab30*/  IMAD.X R5, RZ, RZ, ~R5, P0 ;  /* 0x000000ffff057224 */ /* 0x000fc400000e0e05 */
[----:B------:R-:W2:Y:S01]  /*ab40*/  F2I.U32.TRUNC.NTZ R11, R11 ;  /* 0x0000000b000b7305 */ /* 0x000ea2000020f000 */
[----:B------:R-:W-:-:S03]  /*ab50*/  IMAD.WIDE.U32 R6, R9, R20, R16 ;  /* 0x0000001409067225 */ /* 0x000fc600078e0010 */
[----:B------:R-:W3:Y:S01]  /*ab60*/  LDC R13, c[0x0][0x144] ;  /* 0x00005100ff0d7b82 */ /* 0x000ee20000000800 */
[----:B------:R-:W-:-:S04]  /*ab70*/  IMAD R8, R5, R20, RZ ;  /* 0x0000001405087224 */ /* 0x000fc800078e02ff */
[----:B------:R-:W-:Y:S02]  /*ab80*/  IMAD R5, R9, R21, R8 ;  /* 0x0000001509057224 */ /* 0x000fe400078e0208 */
[----:B------:R-:W-:Y:S01]  /*ab90*/  IMAD.MOV.U32 R8, RZ, RZ, -0x1 ;  /* 0xffffffffff087424 */ /* 0x000fe200078e00ff */
[----:B------:R-:W4:Y:S01]  /*aba0*/  LDC R14, c[0x0][0x608] ;  /* 0x00018200ff0e7b82 */ /* 0x000f220000000800 */
[----:B------:R-:W-:Y:S01]  /*abb0*/  IMAD.IADD R5, R7, 0x1, R5 ;  /* 0x0000000107057824 */ /* 0x000fe200078e0205 */
[----:B------:R-:W-:-:S04]  /*abc0*/  I2FP.F32.U32 R7, R3 ;  /* 0x0000000300077245 */ /* 0x000fc80000201000 */
[-C--:B0-----:R-:W-:Y:S01]  /*abd0*/  SHF.R.U64 R10, R6, R22.reuse, R5 ;  /* 0x00000016060a7219 */ /* 0x081fe20000001205 */
[----:B--2---:R-:W-:Y:S01]  /*abe0*/  IMAD.MOV R6, RZ, RZ, -R11 ;  /* 0x000000ffff067224 */ /* 0x004fe200078e0a0b */
[----:B------:R-:W0:Y:S01]  /*abf0*/  LDC R9, c[0x0][0x658] ;  /* 0x00019600ff097b82 */ /* 0x000e220000000800 */
[----:B-1----:R-:W-:Y:S01]  /*ac00*/  ISETP.NE.U32.AND P0, PT, R24, RZ, PT ;  /* 0x000000ff1800720c */ /* 0x002fe20003f05070 */
[----:B------:R-:W-:Y:S01]  /*ac10*/  FMUL R7, R7, UR4 ;  /* 0x0000000407077c20 */ /* 0x000fe20008400000 */
[----:B------:R-:W-:Y:S02]  /*ac20*/  SHF.R.U32.HI R5, RZ, R22, R5 ;  /* 0x00000016ff057219 */ /* 0x000fe40000011605 */
[----:B------:R-:W-:-:S03]  /*ac30*/  ISETP.NE.AND.EX P0, PT, R25, RZ, PT, P0 ;  /* 0x000000ff1900720c */ /* 0x000fc60003f05300 */
[----:B------:R-:W1:Y:S01]  /*ac40*/  LDC R20, c[0x0][0x148] ;  /* 0x00005200ff147b82 */ /* 0x000e620000000800 */
[----:B---3--:R-:W-:Y:S02]  /*ac50*/  IMAD R23, R13, R6, R4 ;  /* 0x000000060d177224 */ /* 0x008fe400078e0204 */
[----:B------:R-:W-:-:S05]  /*ac60*/  IMAD.MOV.U32 R6, RZ, RZ, 0x1 ;  /* 0x00000001ff067424 */ /* 0x000fca00078e00ff */
[----:B------:R-:W2:Y:S01]  /*ac70*/  LDC R21, c[0x0][0x600] ;  /* 0x00018000ff157b82 */ /* 0x000ea20000000800 */
[-CC-:B----4-:R-:W-:Y:S02]  /*ac80*/  SHF.R.U64 R13, R10, R14.reuse, R5.reuse ;  /* 0x0000000e0a0d7219 */ /* 0x190fe40000001205 */
[----:B------:R-:W-:Y:S02]  /*ac90*/  SHF.R.U32.HI R4, RZ, R14, R5 ;  /* 0x0000000eff047219 */ /* 0x000fe40000011605 */
[----:B------:R3:W4:Y:S03]  /*aca0*/  F2I.U32.TRUNC.NTZ R14, R7 ;  /* 0x00000007000e7305 */ /* 0x000726000020f000 */
[----:B------:R-:W1:Y:S01]  /*acb0*/  LDC R26, c[0x0][0x648] ;  /* 0x00019200ff1a7b82 */ /* 0x000e620000000800 */
[-C--:B0-----:R-:W-:Y:S02]  /*acc0*/  SHF.L.U32 R8, R8, R9.reuse, RZ ;  /* 0x0000000908087219 */ /* 0x081fe400000006ff */
[----:B------:R-:W-:-:S02]  /*acd0*/  SHF.R.U64 R15, R13, R9, R4 ;  /* 0x000000090d0f7219 */ /* 0x000fc40000001204 */
[-C--:B------:R-:W-:Y:S02]  /*ace0*/  SHF.R.U32.HI R5, RZ, R9.reuse, R4 ;  /* 0x00000009ff057219 */ /* 0x080fe40000011604 */
[----:B------:R-:W-:Y:S01]  /*acf0*/  SHF.L.U32 R22, R6, R9, RZ ;  /* 0x0000000906167219 */ /* 0x000fe200000006ff */
[----:B------:R-:W0:Y:S01]  /*ad00*/  LDC R27, c[0x0][0x638] ;  /* 0x00018e00ff1b7b82 */ /* 0x000e220000000800 */
[----:B------:R-:W-:Y:S02]  /*ad10*/  LOP3.LUT R28, RZ, R8, RZ, 0x33, !PT ;  /* 0x00000008ff1c7212 */ /* 0x000fe400078e33ff */
[----:B------:R-:W-:-:S05]  /*ad20*/  MOV R4, R15 ;  /* 0x0000000f00047202 */ /* 0x000fca0000000f00 */
        /* <DEDUP_REMOVED lines=12> */
.L_x_287:
[----:B------:R-:W-:Y:S01]  /*adf0*/  ISETP.NE.AND P0, PT, R2, 0x1, PT ;  /* 0x000000010200780c */ /* 0x000fe20003f05270 */
[----:B--2---:R-:W-:Y:S01]  /*ae00*/  VIADD R7, R21, 0xffffffff ;  /* 0xffffffff15077836 */ /* 0x004fe20000000000 */
[----:B-1----:R-:W-:Y:S01]  /*ae10*/  SHF.R.U64 R5, R4, R26, R5 ;  /* 0x0000001a04057219 */ /* 0x002fe20000001205 */
[----:B------:R-:W-:Y:S01]  /*ae20*/  IMAD.MOV R14, RZ, RZ, -R14 ;  /* 0x000000ffff0e7224 */ /* 0x000fe200078e0a0e */
[----:B------:R-:W-:Y:S01]  /*ae30*/  LOP3.LUT R4, R13, R28, RZ, 0xc0, !PT ;  /* 0x0000001c0d047212 */ /* 0x000fe200078ec0ff */
[----:B------:R-:W-:Y:S01]  /*ae40*/  IMAD.MOV.U32 R8, RZ, RZ, R12 ;  /* 0x000000ffff087224 */ /* 0x000fe200078e000c */
[----:B------:R-:W-:Y:S01]  /*ae50*/  LOP3.LUT R10, R10, R7, RZ, 0xc0, !PT ;  /* 0x000000070a0a7212 */ /* 0x000fe200078ec0ff */
[----:B------:R-:W-:Y:S02]  /*ae60*/  IMAD.MOV R6, RZ, RZ, -R5 ;  /* 0x000000ffff067224 */ /* 0x000fe400078e0a05 */
[----:B------:R-:W-:-:S04]  /*ae70*/  IMAD R4, R22, R5, R4 ;  /* 0x0000000516047224 */ /* 0x000fc800078e0204 */
[----:B------:R-:W-:Y:S02]  /*ae80*/  @P0 IMAD R23, R20, R14, R3 ;  /* 0x0000000e14170224 */ /* 0x000fe400078e0203 */
[----:B0-----:R-:W-:Y:S01]  /*ae90*/  IMAD R3, R6, R27, R15 ;  /* 0x0000001b06037224 */ /* 0x001fe200078e020f */
[----:B------:R-:W-:Y:S01]  /*aea0*/  MOV R6, 0x1 ;  /* 0x0000000100067802 */ /* 0x000fe20000000f00 */
[----:B------:R-:W-:Y:S02]  /*aeb0*/  IMAD R7, R4, R29, R23 ;  /* 0x0000001d04077224 */ /* 0x000fe400078e0217 */
[----:B------:R-:W-:-:S05]  /*aec0*/  IMAD R4, R3, R21, R10 ;  /* 0x0000001503047224 */ /* 0x000fca00078e020a */
[----:B------:R-:W-:Y:S02]  /*aed0*/  SEL R9, R4, R7, !P0 ;  /* 0x0000000704097207 */ /* 0x000fe40004000000 */
[----:B------:R-:W-:-:S07]  /*aee0*/  SEL R7, R7, R4, !P0 ;  /* 0x0000000407077207 */ /* 0x000fce0004000000 */
.L_x_285:
[----:B------:R-:W-:-:S08]  /*aef0*/  NOP ;  /* 0x0000000000007918 */ /* 0x000fd00000000000 */
[----:B------:R-:W0:-:S00]  /*af00*/  USETMAXREG.DEALLOC.CTAPOOL 0x28 ;  /* 0x00000028000079c8 */ /* 0x000e0000080e0500 */
[----:B0-----:R-:W-:-:S13]  /*af10*/  ISETP.NE.AND P0, PT, R0, RZ, PT ;  /* 0x000000ff0000720c */ /* 0x001fda0003f05270 */
[----:B------:R-:W-:Y:S05]  /*af20*/  @P0 EXIT ;  /* 0x000000000000094d */ /* 0x000fea0003800000 */
[----:B------:R-:W-:Y:S01]  /*af30*/  LOP3.LUT P0, RZ, R6, 0xff, RZ, 0xc0, !PT ;  /* 0x000000ff06ff7812 */ /* 0x000fe2000780c0ff */
[----:B------:R-:W-:Y:S02]  /*af40*/  IMAD.MOV.U32 R0, RZ, RZ, 0x1 ;  /* 0x00000001ff007424 */ /* 0x000fe400078e00ff */
[----:B------:R-:W-:-:S10]  /*af50*/  IMAD.MOV.U32 R12, RZ, RZ, RZ ;  /* 0x000000ffff0c7224 */ /* 0x000fd400078e00ff */
[----:B------:R-:W-:Y:S05]  /*af60*/  @!P0 BRA `(.L_x_288) ;  /* 0x0000000c00308947 */ /* 0x000fea0003800000 */
[----:B------:R-:W0:Y:S01]  /*af70*/  LDC R0, c[0x0][0x28c] ;  /* 0x0000a300ff007b82 */ /* 0x000e220000000800 */
[----:B------:R-:W-:Y:S01]  /*af80*/  ULDC UR5, c[0x0][0x600] ;  /* 0x0001800000057ab9 */ /* 0x000fe20000000800 */
[----:B------:R-:W-:Y:S01]  /*af90*/  ULDC UR4, c[0x0][0xc] ;  /* 0x0000030000047ab9 */ /* 0x000fe20000000800 */
[----:B------:R-:W-:Y:S01]  /*afa0*/  UIADD3 UR16, UR5, -0x1, URZ ;  /* 0xffffffff05107890 */ /* 0x000fe2000fffe03f */
[C---:B------:R-:W-:Y:S01]  /*afb0*/  LOP3.LUT P2, RZ, R18.reuse, 0x7f, RZ, 0xc0, !PT ;  /* 0x0000007f12ff7812 */ /* 0x040fe2000784c0ff */
[----:B------:R-:W-:Y:S01]  /*afc0*/  ULDC UR6, c[0x0][0x658] ;  /* 0x0001960000067ab9 */ /* 0x000fe20000000800 */
[----:B------:R-:W-:Y:S01]  /*afd0*/  ULDC UR5, c[0x0][0x10] ;  /* 0x0000040000057ab9 */ /* 0x000fe20000000800 */
[----:B------:R-:W-:Y:S01]  /*afe0*/  UMOV UR7, 0xffffffff ;  /* 0xffffffff00077882 */ /* 0x000fe20000000000 */
[----:B------:R-:W-:Y:S01]  /*aff0*/  UMOV UR8, 0x1 ;  /* 0x0000000100087882 */ /* 0x000fe20000000000 */
[----:B------:R-:W-:Y:S01]  /*b000*/  UIMAD.WIDE.U32 UR4, UR4, UR5, URZ ;  /* 0x00000005040472a5 */ /* 0x000fe2000f8e003f */
[----:B------:R-:W-:Y:S01]  /*b010*/  LOP3.LUT P0, RZ, R18, 0x1f, RZ, 0xc0, !PT ;  /* 0x0000001f12ff7812 */ /* 0x000fe2000780c0ff */
[----:B------:R-:W-:Y:S01]  /*b020*/  USHF.L.U32 UR7, UR7, UR6, URZ ;  /* 0x0000000607077299 */ /* 0x000fe2000800063f */
[----:B------:R-:W-:Y:S01]  /*b030*/  BSSY B0, `(.L_x_288) ;  /* 0x00000bf000007945 */ /* 0x000fe20003800000 */
[----:B------:R-:W-:Y:S01]  /*b040*/  USHF.L.U32 UR18, UR8, UR6, URZ ;  /* 0x0000000608127299 */ /* 0x000fe2000800063f */
[----:B------:R-:W-:Y:S01]  /*b050*/  IMAD.MOV.U32 R13, RZ, RZ, 0x1 ;  /* 0x00000001ff0d7424 */ /* 0x000fe200078e00ff */
[----:B------:R-:W-:Y:S01]  /*b060*/  LOP3.LUT R11, R19, 0x2, RZ, 0xfc, !PT ;  /* 0x00000002130b7812 */ /* 0x000fe200078efcff */
[----:B------:R-:W-:Y:S01]  /*b070*/  ULDC UR6, c[0x0][0x14] ;  /* 0x0000050000067ab9 */ /* 0x000fe20000000800 */
[----:B------:R-:W-:Y:S01]  /*b080*/  PLOP3.LUT P0, PT, P0, P2, PT, 0x8a, 0x0 ;  /* 0x000000000000781c */ /* 0x000fe20000705172 */
[----:B------:R-:W-:Y:S01]  /*b090*/  UIMAD.WIDE.U32 UR20, UR4, UR6, URZ ;  /* 0x00000006041472a5 */ /* 0x000fe2000f8e003f */
[----:B------:R-:W-:Y:S01]  /*b0a0*/  MOV R12, RZ ;  /* 0x000000ff000c7202 */ /* 0x000fe20000000f00 */
[----:B------:R-:W-:-:S02]  /*b0b0*/  UIMAD UR13, UR5, UR6, URZ ;  /* 0x00000006050d72a4 */ /* 0x000fc4000f8e023f */
[----:B------:R-:W-:Y:S01]  /*b0c0*/  ULOP3.LUT UR17, URZ, UR7, URZ, 0x33, !UPT ;  /* 0x000000073f117292 */ /* 0x000fe2000f8e333f */
[----:B0-----:R-:W-:Y:S01]  /*b0d0*/  VIADD R0, R0, 0x1f ;  /* 0x0000001f00007836 */ /* 0x001fe20000000000 */
[----:B------:R-:W-:Y:S01]  /*b0e0*/  UIADD3 UR13, UR21, UR13, URZ ;  /* 0x0000000d150d7290 */ /* 0x000fe2000fffe03f */
[----:B------:R-:W-:-:S03]  /*b0f0*/  ULDC.64 UR22, c[0x0][0x198] ;  /* 0x0000660000167ab9 */ /* 0x000fc60000000a00 */
[----:B------:R-:W-:-:S04]  /*b100*/  SHF.R.S32.HI R3, RZ, 0x1f, R0 ;  /* 0x0000001fff037819 */ /* 0x000fc80000011400 */
[----:B------:R-:W-:Y:S01]  /*b110*/  LEA.HI R3, R3, R0, RZ, 0x5 ;  /* 0x0000000003037211 */ /* 0x000fe200078f28ff */
[----:B------:R-:W-:-:S03]  /*b120*/  IMAD.MOV.U32 R0, RZ, RZ, 0x1 ;  /* 0x00000001ff007424 */ /* 0x000fc600078e00ff */
[----:B------:R-:W-:-:S05]  /*b130*/  SHF.R.S32.HI R3, RZ, 0x5, R3 ;  /* 0x00000005ff037819 */ /* 0x000fca0000011403 */
[----:B------:R-:W-:-:S07]  /*b140*/  VIADD R10, R3, 0x1 ;  /* 0x00000001030a7836 */ /* 0x000fce0000000000 */
.L_x_300:
[----:B------:R-:W-:-:S03]  /*b150*/  UMOV UR4, 0xffffffff ;  /* 0xffffffff00047882 */ /* 0x000fc60000000000 */
[----:B------:R-:W-:Y:S05]  /*b160*/  BRA.DIV UR4, `(.L_x_289) ;  /* 0x0000000e04c07947 */ /* 0x000fea000b800000 */
[----:B------:R-:W-:-:S13]  /*b170*/  ELECT P6, URZ, PT ;  /* 0x00000000003f782f */ /* 0x000fda00038c0000 */
.L_x_312:
[----:B------:R-:W0:Y:S01]  /*b180*/  LDC R4, c[0x0][0x28c] ;  /* 0x0000a300ff047b82 */ /* 0x000e220000000800 */
[----:B------:R-:W-:Y:S01]  /*b190*/  BSSY B1, `(.L_x_290) ;  /* 0x0000037000017945 */ /* 0x000fe20003800000 */
[----:B0-----:R-:W-:-:S13]  /*b1a0*/  ISETP.LT.OR P6, PT, R4, 0x1, !P6 ;  /* 0x000000010400780c */ /* 0x001fda00077c1670 */
[----:B------:R-:W-:Y:S05]  /*b1b0*/  @P6 BRA `(.L_x_291) ;  /* 0x0000000000d06947 */ /* 0x000fea0003800000 */
[----:B------:R-:W-:Y:S01]  /*b1c0*/  IMAD.SHL.U32 R15, R9, 0x80, RZ ;  /* 0x00000080090f7824 */ /* 0x000fe200078e00ff */
[----:B------:R-:W-:Y:S01]  /*b1d0*/  MOV R6, R12 ;  /* 0x0000000c00067202 */ /* 0x000fe20000000f00 */
[----:B------:R-:W-:Y:S02]  /*b1e0*/  IMAD.SHL.U32 R18, R7, 0x100, RZ ;  /* 0x0000010007127824 */ /* 0x000fe400078e00ff */
[----:B------:R-:W-:Y:S02]  /*b1f0*/  IMAD.MOV.U32 R20, RZ, RZ, RZ ;  /* 0x000000ffff147224 */ /* 0x000fe400078e00ff */
[----:B------:R-:W-:Y:S02]  /*b200*/  IMAD.MOV.U32 R4, RZ, RZ, R10 ;  /* 0x000000ffff047224 */ /* 0x000fe400078e000a */
[----:B------:R-:W-:-:S07]  /*b210*/  IMAD.MOV.U32 R5, RZ, RZ, R0 ;  /* 0x000000ffff057224 */ /* 0x000fce00078e0000 */
.L_x_295:
[----:B------:R-:W0:Y:S01]  /*b220*/  S2R R14, SR_CgaCtaId ;  /* 0x00000000000e7919 */ /* 0x000e220000008800 */
[----:B------:R-:W-:Y:S01]  /*b230*/  MOV R7, 0x400 ;  /* 0x0000040000077802 */ /* 0x000fe20000000f00 */
[----:B------:R-:W1:Y:S03]  /*b240*/  @!P2 LDC R9, c[0x0][0x500] ;  /* 0x00014000ff09ab82 */ /* 0x000e660000000800 */
[----:B0-----:R-:W-:Y:S02]  /*b250*/  LEA R21, R14, R7, 0x18 ;  /* 0x000000070e157211 */ /* 0x001fe400078ec0ff */
[----:B------:R-:W-:-:S03]  /*b260*/  SHF.L.U32 R7, R5, 0x1f, RZ ;  /* 0x0000001f05077819 */ /* 0x000fc600000006ff */
[----:B------:R-:W-:-:S04]  /*b270*/  IMAD R14, R6, 0x8, R21 ;  /* 0x00000008060e7824 */ /* 0x000fc800078e0215 */
[----:B------:R-:W0:Y:S02]  /*b280*/  SYNCS.PHASECHK.TRANS64.TRYWAIT P1, [R14+URZ+0x28], R7 ;  /* 0x000028070e0075a7 */ /* 0x000e24000802017f */
[----:B01----:R-:W-:Y:S05]  /*b290*/  @!P1 BRA `(.L_x_292) ;  /* 0x0000000c00949947 */ /* 0x003fea0003800000 */
.L_x_313:
[----:B0-----:R-:W-:Y:S01]  /*b2a0*/  PRMT R7, R11, 0x9910, RZ ;  /* 0x000099100b077816 */ /* 0x001fe200000000ff */
[----:B------:R0:W-:Y:S03]  /*b2b0*/  @!P2 SYNCS.ARRIVE.TRANS64 RZ, [R14+URZ], R9 ;  /* 0x000000090effa9a7 */ /* 0x0001e6000800003f */
[----:B------:R-:W-:-:S13]  /*b2c0*/  ISETP.NE.AND P1, PT, R7, 0x2, PT ;  /* 0x000000020700780c */ /* 0x000fda0003f25270 */
[----:B0-----:R-:W-:Y:S05]  /*b2d0*/  @P1 BRA `(.L_x_293) ;  /* 0x0000000000041947 */ /* 0x001fea0003800000 */
[----:B------:R-:W-:Y:S01]  /*b2e0*/  BPT.TRAP 0x1 ;  /* 0x000000040000795c */ /* 0x000fe20000300000 */
.L_x_293:
[----:B------:R-:W-:Y:S05]  /*b2f0*/  @P0 BRA `(.L_x_294) ;  /* 0x0000000000040947 */ /* 0x000fea0003800000 */
[----:B------:R-:W-:Y:S01]  /*b300*/  BPT.TRAP 0x1 ;  /* 0x000000040000795c */ /* 0x000fe20000300000 */
.L_x_294:
[--C-:B------:R-:W-:Y:S01]  /*b310*/  IMAD R7, R6, 0x4000, R21.reuse ;  /* 0x0000400006077824 */ /* 0x100fe200078e0215 */
[----:B------:R-:W-:Y:S01]  /*b320*/  R2UR UR9, R14 ;  /* 0x000000000e0972ca */ /* 0x000fe200000e0000 */
[----:B------:R-:W-:Y:S01]  /*b330*/  IMAD R21, R6, 0x2000, R21 ;  /* 0x0000200006157824 */ /* 0x000fe200078e0215 */
[----:B------:R-:W-:Y:S01]  /*b340*/  UIADD3 UR4, UP0, UR22, 0xf0, URZ ;  /* 0x000000f016047890 */ /* 0x000fe2000ff1e03f */
[----:B------:R-:W-:Y:S01]  /*b350*/  VIADD R4, R4, 0xffffffff ;  /* 0xffffffff04047836 */ /* 0x000fe20000000000 */
[----:B------:R-:W-:Y:S01]  /*b360*/  R2UR UR5, R7 ;  /* 0x00000000070572ca */ /* 0x000fe200000e0000 */
[----:B------:R-:W-:Y:S01]  /*b370*/  UIADD3 UR24, UP1, UR22, 0x1f0, URZ ;  /* 0x000001f016187890 */ /* 0x000fe2000ff3e03f */
[----:B------:R-:W-:Y:S01]  /*b380*/  R2UR UR8, R21 ;  /* 0x00000000150872ca */ /* 0x000fe200000e0000 */
[----:B------:R-:W-:Y:S01]  /*b390*/  VIADD R6, R6, 0x1 ;  /* 0x0000000106067836 */ /* 0x000fe20000000000 */
[----:B------:R-:W-:Y:S01]  /*b3a0*/  R2UR UR11, R18 ;  /* 0x00000000120b72ca */ /* 0x000fe200000e0000 */
[----:B------:R-:W-:Y:S01]  /*b3b0*/  UIADD3.X UR25, URZ, UR23, URZ, UP1, !UPT ;  /* 0x000000173f197290 */ /* 0x000fe20008ffe43f */
[----:B------:R-:W-:Y:S01]  /*b3c0*/  R2UR UR10, R20 ;  /* 0x00000000140a72ca */ /* 0x000fe200000e0000 */
[----:B------:R-:W-:Y:S01]  /*b3d0*/  UMOV UR6, 0x0 ;  /* 0x0000000000067882 */ /* 0x000fe20000000000 */
[----:B------:R-:W-:Y:S01]  /*b3e0*/  R2UR UR12, R8 ;  /* 0x00000000080c72ca */ /* 0x000fe200000e0000 */
[----:B------:R-:W-:Y:S01]  /*b3f0*/  UMOV UR7, 0x10000000 ;  /* 0x1000000000077882 */ /* 0x000fe20000000000 */
[----:B------:R-:W-:Y:S01]  /*b400*/  R2UR UR19, R15 ;  /* 0x000000000f1372ca */ /* 0x000fe200000e0000 */
[----:B------:R-:W-:Y:S01]  /*b410*/  VIADD R20, R20, 0x20 ;  /* 0x0000002014147836 */ /* 0x000fe20000000000 */
[----:B------:R-:W-:Y:S01]  /*b420*/  ISETP.GT.AND P3, PT, R4, 0x1, PT ;  /* 0x000000010400780c */ /* 0x000fe20003f64270 */
[----:B------:R-:W-:Y:S01]  /*b430*/  UIADD3 UR14, UR5, 0x100, URZ ;  /* 0x00000100050e7890 */ /* 0x000fe2000fffe03f */
[----:B------:R-:W-:Y:S01]  /*b440*/  ISETP.NE.AND P1, PT, R6, 0x5, PT ;  /* 0x000000050600780c */ /* 0x000fe20003f25270 */
[----:B------:R-:W-:-:S02]  /*b450*/  UIADD3.X UR5, URZ, UR23, URZ, UP0, !UPT ;  /* 0x000000173f057290 */ /* 0x000fc400087fe43f */
[----:B------:R-:W-:Y:S01]  /*b460*/  UIADD3 UR15, UR8, 0x14100, URZ ;  /* 0x00014100080f7890 */ /* 0x000fe2000fffe03f */
[----:B------:R-:W-:Y:S02]  /*b470*/  SEL R14, RZ, 0x1, P1 ;  /* 0x00000001ff0e7807 */ /* 0x000fe40000800000 */
[----:B------:R-:W-:Y:S01]  /*b480*/  UMOV UR8, UR14 ;  /* 0x0000000e00087c82 */ /* 0x000fe20008000000 */
[----:B------:R-:W-:Y:S02]  /*b490*/  SEL R6, R6, RZ, P1 ;  /* 0x000000ff06067207 */ /* 0x000fe40000800000 */
[----:B------:R-:W-:Y:S01]  /*b4a0*/  LOP3.LUT R5, R5, R14, RZ, 0x3c, !PT ;  /* 0x0000000e05057212 */ /* 0x000fe200078e3cff */
[----:B------:R0:W-:Y:S02]  /*b4b0*/  UTMALDG.3D [UR8], [UR4], desc[UR6] ;  /* 0x00000608040075b4 */ /* 0x0001e40008011000 */
[----:B0-----:R-:W-:Y:S01]  /*b4c0*/  UMOV UR8, UR15 ;  /* 0x0000000f00087c82 */ /* 0x001fe20008000000 */
[----:B------:R-:W-:-:S02]  /*b4d0*/  UMOV UR11, UR19 ;  /* 0x00000013000b7c82 */ /* 0x000fc40008000000 */
[----:B------:R0:W-:Y:S02]  /*b4e0*/  UTMALDG.3D [UR8], [UR24], desc[UR6] ;  /* 0x00000608180075b4 */ /* 0x0001e40008011000 */
[----:B0-----:R-:W-:Y:S05]  /*b4f0*/  @P3 BRA `(.L_x_295) ;  /* 0xfffffffc00483947 */ /* 0x001fea000383ffff */
.L_x_291:
[----:B------:R-:W-:Y:S05]  /*b500*/  BSYNC B1 ;  /* 0x0000000000017941 */ /* 0x000fea0003800000 */
.L_x_290:
[----:B------:R-:W-:Y:S01]  /*b510*/  LOP3.LUT P3, RZ, R13, 0xff, RZ, 0xc0, !PT ;  /* 0x000000ff0dff7812 */ /* 0x000fe2000786c0ff */
[----:B------:R-:W-:Y:S01]  /*b520*/  ULDC.64 UR4, c[0x0][0x650] ;  /* 0x0001940000047ab9 */ /* 0x000fe20000000a00 */
[----:B------:R-:W-:Y:S01]  /*b530*/  IADD3 R12, R3, R12, RZ ;  /* 0x0000000c030c7210 */ /* 0x000fe20007ffe0ff */
[----:B------:R-:W-:Y:S01]  /*b540*/  BSSY B1, `(.L_x_296) ;  /* 0x000006b000017945 */ /* 0x000fe20003800000 */
[----:B------:R-:W-:Y:S01]  /*b550*/  IADD3 R16, P4, R16, UR20, RZ ;  /* 0x0000001410107c10 */ /* 0x000fe2000ff9e0ff */
[----:B------:R-:W-:Y:S01]  /*b560*/  IMAD.MOV.U32 R9, RZ, RZ, -0x1 ;  /* 0xffffffffff097424 */ /* 0x000fe200078e00ff */
[----:B------:R-:W-:Y:S01]  /*b570*/  ISETP.GT.U32.AND P1, PT, R12, 0x4, PT ;  /* 0x000000040c00780c */ /* 0x000fe20003f24070 */
[----:B------:R-:W-:Y:S01]  /*b580*/  IMAD.MOV.U32 R8, RZ, RZ, -0x1 ;  /* 0xffffffffff087424 */ /* 0x000fe200078e00ff */
[----:B------:R-:W-:Y:S02]  /*b590*/  IADD3.X R17, R17, UR13, RZ, P4, !PT ;  /* 0x0000000d11117c10 */ /* 0x000fe4000a7fe4ff */
[----:B------:R-:W-:-:S02]  /*b5a0*/  ISETP.LT.U32.AND P1, PT, R3, 0x5, P1 ;  /* 0x000000050300780c */ /* 0x000fc40000f21070 */
[----:B------:R-:W-:Y:S01]  /*b5b0*/  PRMT R13, RZ, 0x7610, R13 ;  /* 0x00007610ff0d7816 */ /* 0x000fe2000000000d */
[----:B------:R-:W0:Y:S01]  /*b5c0*/  @P3 S2R R5, SR_CgaCtaId ;  /* 0x0000000000053919 */ /* 0x000e220000008800 */
[----:B------:R-:W-:-:S04]  /*b5d0*/  @P3 MOV R4, 0x400 ;  /* 0x0000040000043802 */ /* 0x000fc80000000f00 */
[----:B0-----:R-:W-:Y:S01]  /*b5e0*/  @P3 LEA R6, R5, R4, 0x18 ;  /* 0x0000000405063211 */ /* 0x001fe200078ec0ff */
[----:B------:R-:W-:-:S03]  /*b5f0*/  IMAD.WIDE.U32 R4, R12, -0x33333333, RZ ;  /* 0xcccccccd0c047825 */ /* 0x000fc600078e00ff */
[----:B------:R0:W-:Y:S01]  /*b600*/  @P3 SYNCS.ARRIVE.TRANS64.A1T0 RZ, [R6+URZ+0x68], RZ ;  /* 0x000068ff06ff39a7 */ /* 0x0001e2000810003f */
[----:B------:R-:W-:Y:S02]  /*b610*/  ISETP.GE.U32.AND P3, PT, R3, 0x5, PT ;  /* 0x000000050300780c */ /* 0x000fe40003f66070 */
[----:B------:R-:W-:Y:S02]  /*b620*/  SHF.R.U32.HI R7, RZ, 0x2, R5 ;  /* 0x00000002ff077819 */ /* 0x000fe40000011605 */
[----:B------:R-:W-:Y:S02]  /*b630*/  SEL R5, RZ, 0x1, !P1 ;  /* 0x00000001ff057807 */ /* 0x000fe40004800000 */
[----:B------:R-:W-:Y:S01]  /*b640*/  ISETP.GE.U32.AND P1, PT, R16, UR4, PT ;  /* 0x0000000410007c0c */ /* 0x000fe2000bf26070 */
[----:B------:R-:W-:Y:S01]  /*b650*/  IMAD R12, R7, -0x5, R12 ;  /* 0xfffffffb070c7824 */ /* 0x000fe200078e020c */
[----:B------:R-:W-:Y:S02]  /*b660*/  LOP3.LUT R0, R0, R5, RZ, 0x3c, !PT ;  /* 0x0000000500007212 */ /* 0x000fe400078e3cff */
[----:B------:R-:W-:-:S02]  /*b670*/  ISETP.GE.U32.AND.EX P1, PT, R17, UR5, PT, P1 ;  /* 0x0000000511007c0c */ /* 0x000fc4000bf26110 */
[----:B------:R-:W-:Y:S02]  /*b680*/  PRMT R4, RZ, 0x7610, R4 ;  /* 0x00007610ff047816 */ /* 0x000fe40000000004 */
[----:B------:R-:W-:Y:S01]  /*b690*/  @P3 LOP3.LUT R0, R0, 0x1, R7, 0x78, !PT ;  /* 0x0000000100003812 */ /* 0x000fe200078e7807 */
[----:B------:R-:W-:-:S08]  /*b6a0*/  IMAD.MOV.U32 R7, RZ, RZ, -0x1 ;  /* 0xffffffffff077424 */ /* 0x000fd000078e00ff */
[----:B0-----:R-:W-:Y:S05]  /*b6b0*/  @P1 BRA `(.L_x_297) ;  /* 0x00000004004c1947 */ /* 0x001fea0003800000 */
[----:B------:R-:W-:Y:S01]  /*b6c0*/  ULDC.64 UR4, c[0x0][0x628] ;  /* 0x00018a0000047ab9 */ /* 0x000fe20000000a00 */
[----:B------:R-:W0:Y:S01]  /*b6d0*/  S2R R15, SR_CTAID.X ;  /* 0x00000000000f7919 */ /* 0x000e220000002500 */
[----:B------:R-:W-:Y:S01]  /*b6e0*/  ISETP.NE.U32.AND P1, PT, RZ, UR4, PT ;  /* 0x00000004ff007c0c */ /* 0x000fe2000bf25070 */
[----:B------:R-:W-:Y:S01]  /*b6f0*/  ULDC UR7, c[0x0][0x630] ;  /* 0x00018c0000077ab9 */ /* 0x000fe20000000800 */
[----:B------:R-:W-:Y:S01]  /*b700*/  IMAD.MOV.U32 R4, RZ, RZ, R16 ;  /* 0x000000ffff047224 */ /* 0x000fe200078e0010 */
[----:B------:R-:W1:Y:S01]  /*b710*/  S2R R14, SR_CTAID.Y ;  /* 0x00000000000e7919 */ /* 0x000e620000002600 */
[----:B------:R-:W-:Y:S01]  /*b720*/  ISETP.NE.AND.EX P1, PT, RZ, UR5, PT, P1 ;  /* 0x00000005ff007c0c */ /* 0x000fe2000bf25310 */
[----:B------:R-:W-:-:S12]  /*b730*/  IMAD.MOV.U32 R5, RZ, RZ, R17 ;  /* 0x000000ffff057224 */ /* 0x000fd800078e0011 */
[----:B------:R-:W-:Y:S05]  /*b740*/  @!P1 BRA `(.L_x_298) ;  /* 0x0000000000289947 */ /* 0x000fea0003800000 */
[----:B------:R-:W-:Y:S02]  /*b750*/  ULDC UR6, c[0x0][0x634] ;  /* 0x00018d0000067ab9 */ /* 0x000fe40000000800 */
[----:B------:R-:W-:-:S05]  /*b760*/  IADD3 R9, P1, R16, UR6, RZ ;  /* 0x0000000610097c10 */ /* 0x000fca000ff3e0ff */
[----:B------:R-:W-:-:S04]  /*b770*/  IMAD.X R21, RZ, RZ, R17, P1 ;  /* 0x000000ffff157224 */ /* 0x000fc800008e0611 */
[----:B------:R-:W-:-:S04]  /*b780*/  IMAD.WIDE.U32 R6, R21, UR4, RZ ;  /* 0x0000000415067c25 */ /* 0x000fc8000f8e00ff */
[----:B------:R-:W-:-:S04]  /*b790*/  IMAD.WIDE.U32 R6, P1, R9, UR5, R6 ;  /* 0x0000000509067c25 */ /* 0x000fc8000f820006 */
[----:B------:R-:W-:Y:S01]  /*b7a0*/  IMAD.WIDE.U32 R8, R9, UR4, RZ ;  /* 0x0000000409087c25 */ /* 0x000fe2000f8e00ff */
[----:B------:R-:W-:-:S03]  /*b7b0*/  IADD3.X R5, RZ, RZ, RZ, P1, !PT ;  /* 0x000000ffff057210 */ /* 0x000fc60000ffe4ff */
[----:B------:R-:W-:Y:S01]  /*b7c0*/  IMAD.MOV.U32 R4, RZ, RZ, R7 ;  /* 0x000000ffff047224 */ /* 0x000fe200078e0007 */
[----:B------:R-:W-:-:S05]  /*b7d0*/  IADD3 RZ, P1, R9, R6, RZ ;  /* 0x0000000609ff7210 */ /* 0x000fca0007f3e0ff */
[----:B------:R-:W-:-:S08]  /*b7e0*/  IMAD.WIDE.U32.X R4, R21, UR5, R4, P1 ;  /* 0x0000000515047c25 */ /* 0x000fd000088e0404 */
.L_x_298:
[--C-:B------:R-:W-:Y:S01]  /*b7f0*/  SHF.R.U64 R8, R4, UR7, R5.reuse ;  /* 0x0000000704087c19 */ /* 0x100fe20008001205 */
[----:B------:R-:W-:Y:S01]  /*b800*/  ULDC.64 UR4, c[0x0][0x620] ;  /* 0x0001880000047ab9 */ /* 0x000fe20000000a00 */
[----:B------:R-:W-:Y:S01]  /*b810*/  SHF.R.U32.HI R4, RZ, UR7, R5 ;  /* 0x00000007ff047c19 */ /* 0x000fe20008011605 */
[----:B------:R-:W2:Y:S01]  /*b820*/  LDC R24, c[0x0][0x144] ;  /* 0x00005100ff187b82 */ /* 0x000ea20000000800 */
[----:B------:R-:W-:Y:S01]  /*b830*/  IADD3 R7, P1, RZ, -R8, RZ ;  /* 0x80000008ff077210 */ /* 0x000fe20007f3e0ff */
[----:B------:R-:W-:Y:S01]  /*b840*/  ULDC.64 UR8, c[0x0][0x640] ;  /* 0x0001900000087ab9 */ /* 0x000fe20000000a00 */
[----:B0-----:R-:W-:Y:S01]  /*b850*/  I2FP.F32.U32 R9, R15 ;  /* 0x0000000f00097245 */ /* 0x001fe20000201000 */
[----:B------:R-:W-:Y:S02]  /*b860*/  ULDC UR6, c[0x0][0x608] ;  /* 0x0001820000067ab9 */ /* 0x000fe40000000800 */
[----:B------:R-:W-:Y:S01]  /*b870*/  IMAD.X R4, RZ, RZ, ~R4, P1 ;  /* 0x000000ffff047224 */ /* 0x000fe200008e0e04 */
[----:B------:R-:W-:Y:S01]  /*b880*/  ISETP.NE.U32.AND P1, PT, RZ, UR8, PT ;  /* 0x00000008ff007c0c */ /* 0x000fe2000bf25070 */
[----:B------:R-:W0:Y:S02]  /*b890*/  LDC R21, c[0x0][0x148] ;  /* 0x00005200ff157b82 */ /* 0x000e240000000800 */
[----:B------:R-:W-:Y:S01]  /*b8a0*/  IMAD R6, R4, UR4, RZ ;  /* 0x0000000404067c24 */ /* 0x000fe2000f8e02ff */
[----:B------:R-:W-:Y:S01]  /*b8b0*/  ISETP.NE.AND.EX P1, PT, RZ, UR9, PT, P1 ;  /* 0x00000009ff007c0c */ /* 0x000fe2000bf25310 */
[----:B------:R-:W-:Y:S01]  /*b8c0*/  IMAD.WIDE.U32 R4, R7, UR4, R16 ;  /* 0x0000000407047c25 */ /* 0x000fe2000f8e0010 */
[----:B------:R-:W-:-:S03]  /*b8d0*/  ULDC UR4, c[0x0][0x150] ;  /* 0x0000540000047ab9 */ /* 0x000fc60000000800 */
[----:B------:R-:W-:Y:S02]  /*b8e0*/  IMAD R7, R7, UR5, R6 ;  /* 0x0000000507077c24 */ /* 0x000fe4000f8e0206 */
[----:B------:R-:W-:Y:S01]  /*b8f0*/  FMUL R6, R9, UR4 ;  /* 0x0000000409067c20 */ /* 0x000fe20008400000 */
[----:B------:R-:W-:Y:S01]  /*b900*/  ULDC UR4, c[0x0][0x618] ;  /* 0x0001860000047ab9 */ /* 0x000fe20000000800 */
[----:B------:R-:W-:Y:S01]  /*b910*/  ULDC UR5, c[0x0][0x154] ;  /* 0x0000550000057ab9 */ /* 0x000fe20000000800 */
[----:B------:R-:W-:-:S03]  /*b920*/  IMAD.IADD R5, R5, 0x1, R7 ;  /* 0x0000000105057824 */ /* 0x000fc600078e0207 */
[----:B------:R-:W3:Y:S02]  /*b930*/  F2I.U32.TRUNC.NTZ R6, R6 ;  /* 0x0000000600067305 */ /* 0x000ee4000020f000 */
[----:B------:R-:W-:Y:S02]  /*b940*/  SHF.R.U64 R9, R4, UR4, R5 ;  /* 0x0000000404097c19 */ /* 0x000fe40008001205 */
[----:B-1----:R-:W-:-:S05]  /*b950*/  I2FP.F32.U32 R4, R14 ;  /* 0x0000000e00047245 */ /* 0x002fca0000201000 */
[----:B------:R-:W-:Y:S01]  /*b960*/  FMUL R22, R4, UR5 ;  /* 0x0000000504167c20 */ /* 0x000fe20008400000 */
[----:B------:R-:W-:Y:S01]  /*b970*/  SHF.R.U32.HI R4, RZ, UR4, R5 ;  /* 0x00000004ff047c19 */ /* 0x000fe20008011605 */
[----:B------:R-:W-:-:S03]  /*b980*/  ULDC UR4, c[0x0][0x658] ;  /* 0x0001960000047ab9 */ /* 0x000fc60000000800 */
[--C-:B------:R-:W-:Y:S01]  /*b990*/  SHF.R.U64 R20, R9, UR6, R4.reuse ;  /* 0x0000000609147c19 */ /* 0x100fe20008001204 */
[----:B------:R-:W1:Y:S01]  /*b9a0*/  F2I.U32.TRUNC.NTZ R22, R22 ;  /* 0x0000001600167305 */ /* 0x000e62000020f000 */
[----:B------:R-:W-:Y:S01]  /*b9b0*/  SHF.R.U32.HI R5, RZ, UR6, R4 ;  /* 0x00000006ff057c19 */ /* 0x000fe20008011604 */
[----:B---3--:R-:W-:-:S03]  /*b9c0*/  IMAD.MOV R6, RZ, RZ, -R6 ;  /* 0x000000ffff067224 */ /* 0x008fc600078e0a06 */
[----:B------:R-:W-:Y:S01]  /*b9d0*/  SHF.R.U64 R18, R20, UR4, R5 ;  /* 0x0000000414127c19 */ /* 0x000fe20008001205 */
[----:B--2---:R-:W-:Y:S01]  /*b9e0*/  IMAD R15, R24, R6, R15 ;  /* 0x00000006180f7224 */ /* 0x004fe200078e020f */
[----:B------:R-:W-:-:S03]  /*b9f0*/  SHF.R.U32.HI R23, RZ, UR4, R5 ;  /* 0x00000004ff177c19 */ /* 0x000fc60008011605 */
[----:B------:R-:W-:Y:S02]  /*ba00*/  IMAD.MOV.U32 R4, RZ, RZ, R18 ;  /* 0x000000ffff047224 */ /* 0x000fe400078e0012 */
[----:B------:R-:W-:Y:S01]  /*ba10*/  IMAD.MOV.U32 R5, RZ, RZ, R23 ;  /* 0x000000ffff057224 */ /* 0x000fe200078e0017 */
[----:B-1----:R-:W-:Y:S06]  /*ba20*/  @!P1 BRA `(.L_x_299) ;  /* 0x0000000000289947 */ /* 0x002fec0003800000 */
[----:B------:R-:W-:Y:S02]  /*ba30*/  ULDC UR4, c[0x0][0x64c] ;  /* 0x0001930000047ab9 */ /* 0x000fe40000000800 */
[----:B------:R-:W-:-:S04]  /*ba40*/  IADD3 R5, P1, R18, UR4, RZ ;  /* 0x0000000412057c10 */ /* 0x000fc8000ff3e0ff */
[----:B------:R-:W-:-:S05]  /*ba50*/  IADD3.X R23, RZ, R23, RZ, P1, !PT ;  /* 0x00000017ff177210 */ /* 0x000fca0000ffe4ff */
[----:B------:R-:W-:-:S04]  /*ba60*/  IMAD.WIDE.U32 R6, R23, UR8, RZ ;  /* 0x0000000817067c25 */ /* 0x000fc8000f8e00ff */
[----:B------:R-:W-:-:S04]  /*ba70*/  IMAD.WIDE.U32 R6, P1, R5, UR9, R6 ;  /* 0x0000000905067c25 */ /* 0x000fc8000f820006 */
[----:B------:R-:W-:-:S04]  /*ba80*/  IMAD.WIDE.U32 R4, R5, UR8, RZ ;  /* 0x0000000805047c25 */ /* 0x000fc8000f8e00ff */
[----:B------:R-:W-:Y:S01]  /*ba90*/  IMAD.MOV.U32 R4, RZ, RZ, R7 ;  /* 0x000000ffff047224 */ /* 0x000fe200078e0007 */
[----:B------:R-:W-:Y:S01]  /*baa0*/  IADD3 RZ, P3, R5, R6, RZ ;  /* 0x0000000605ff7210 */ /* 0x000fe20007f7e0ff */
[----:B------:R-:W-:-:S04]  /*bab0*/  IMAD.X R5, RZ, RZ, RZ, P1 ;  /* 0x000000ffff057224 */ /* 0x000fc800008e06ff */
[----:B------:R-:W-:-:S08]  /*bac0*/  IMAD.WIDE.U32.X R4, R23, UR9, R4, P3 ;  /* 0x0000000917047c25 */ /* 0x000fd000098e0404 */
.L_x_299:
[----:B------:R-:W-:Y:S01]  /*bad0*/  ISETP.NE.AND P1, PT, R2, 0x1, PT ;  /* 0x000000010200780c */ /* 0x000fe20003f25270 */
[----:B------:R-:W-:Y:S01]  /*bae0*/  ULDC UR4, c[0x0][0x648] ;  /* 0x0001920000047ab9 */ /* 0x000fe20000000800 */
[----:B------:R-:W-:Y:S01]  /*baf0*/  LOP3.LUT R20, R20, UR17, RZ, 0xc0, !PT ;  /* 0x0000001114147c12 */ /* 0x000fe2000f8ec0ff */
[----:B------:R-:W-:Y:S01]  /*bb00*/  IMAD.MOV R22, RZ, RZ, -R22 ;  /* 0x000000ffff167224 */ /* 0x000fe200078e0a16 */
[----:B------:R-:W-:Y:S01]  /*bb10*/  SHF.R.U64 R5, R4, UR4, R5 ;  /* 0x0000000404057c19 */ /* 0x000fe20008001205 */
[----:B------:R-:W-:Y:S01]  /*bb20*/  ULDC UR4, c[0x0][0x638] ;  /* 0x00018e0000047ab9 */ /* 0x000fe20000000800 */
[----:B------:R-:W-:Y:S01]  /*bb30*/  LOP3.LUT R9, R9, UR16, RZ, 0xc0, !PT ;  /* 0x0000001009097c12 */ /* 0x000fe2000f8ec0ff */
[----:B------:R-:W-:Y:S01]  /*bb40*/  ULDC UR5, c[0x0][0x610] ;  /* 0x0001840000057ab9 */ /* 0x000fe20000000800 */
[----:B------:R-:W-:Y:S02]  /*bb50*/  IMAD.MOV.U32 R4, RZ, RZ, 0x1 ;  /* 0x00000001ff047424 */ /* 0x000fe400078e00ff */
[----:B------:R-:W-:-:S02]  /*bb60*/  IMAD.MOV R7, RZ, RZ, -R5 ;  /* 0x000000ffff077224 */ /* 0x000fc400078e0a05 */
[----:B------:R-:W-:Y:S02]  /*bb70*/  IMAD R20, R5, UR18, R20 ;  /* 0x0000001205147c24 */ /* 0x000fe4000f8e0214 */
[----:B0-----:R-:W-:Y:S02]  /*bb80*/  @P1 IMAD R15, R21, R22, R14 ;  /* 0x00000016150f1224 */ /* 0x001fe400078e020e */
[----:B------:R-:W-:Y:S01]  /*bb90*/  IMAD R18, R7, UR4, R18 ;  /* 0x0000000407127c24 */ /* 0x000fe2000f8e0212 */
[----:B------:R-:W-:Y:S01]  /*bba0*/  ULDC UR4, c[0x0][0x600] ;  /* 0x0001800000047ab9 */ /* 0x000fe20000000800 */
[----:B------:R-:W-:Y:S02]  /*bbb0*/  IMAD R15, R20, UR5, R15 ;  /* 0x00000005140f7c24 */ /* 0x000fe4000f8e020f */
[----:B------:R-:W-:-:S05]  /*bbc0*/  IMAD R18, R18, UR4, R9 ;  /* 0x0000000412127c24 */ /* 0x000fca000f8e0209 */
[----:B------:R-:W-:Y:S02]  /*bbd0*/  SEL R9, R18, R15, !P1 ;  /* 0x0000000f12097207 */ /* 0x000fe40004800000 */
[----:B------:R-:W-:-:S07]  /*bbe0*/  SEL R7, R15, R18, !P1 ;  /* 0x000000120f077207 */ /* 0x000fce0004800000 */
.L_x_297:
[----:B------:R-:W-:Y:S05]  /*bbf0*/  BSYNC B1 ;  /* 0x0000000000017941 */ /* 0x000fea0003800000 */
.L_x_296:
[----:B------:R-:W-:-:S13]  /*bc00*/  LOP3.LUT P1, RZ, R4, 0xff, RZ, 0xc0, !PT ;  /* 0x000000ff04ff7812 */ /* 0x000fda000782c0ff */
[----:B------:R-:W-:Y:S05]  /*bc10*/  @P1 BRA `(.L_x_300) ;  /* 0xfffffff4004c1947 */ /* 0x000fea000383ffff */
[----:B------:R-:W-:Y:S05]  /*bc20*/  BSYNC B0 ;  /* 0x0000000000007941 */ /* 0x000fea0003800000 */
.L_x_288:
[----:B------:R-:W-:-:S03]  /*bc30*/  UMOV UR4, 0xffffffff ;  /* 0xffffffff00047882 */ /* 0x000fc60000000000 */
[----:B------:R-:W-:Y:S05]  /*bc40*/  BRA.DIV UR4, `(.L_x_301) ;  /* 0x00000006043c7947 */ /* 0x000fea000b800000 */
[----:B------:R-:W-:-:S13]  /*bc50*/  ELECT P6, URZ, PT ;  /* 0x00000000003f782f */ /* 0x000fda00038c0000 */
.L_x_316:
[----:B------:R-:W-:Y:S04]  /*bc60*/  BSSY B0, `(.L_x_302) ;  /* 0x0000034000007945 */ /* 0x000fe80003800000 */
[----:B------:R-:W-:Y:S05]  /*bc70*/  @!P6 BRA `(.L_x_303) ;  /* 0x0000000000c8e947 */ /* 0x000fea0003800000 */
[----:B------:R-:W-:-:S04]  /*bc80*/  LOP3.LUT R19, R19, 0x2, RZ, 0xfc, !PT ;  /* 0x0000000213137812 */ /* 0x000fc800078efcff */
[----:B------:R-:W-:-:S13]  /*bc90*/  ISETP.NE.AND P0, PT, R19, 0x3, PT ;  /* 0x000000031300780c */ /* 0x000fda0003f05270 */
[----:B------:R-:W-:Y:S05]  /*bca0*/  @!P0 BRA `(.L_x_304) ;  /* 0x0000000000048947 */ /* 0x000fea0003800000 */
[----:B------:R-:W-:Y:S01]  /*bcb0*/  BPT.TRAP 0x1 ;  /* 0x000000040000795c */ /* 0x000fe20000300000 */
.L_x_304:
[----:B------:R-:W0:Y:S01]  /*bcc0*/  S2R R3, SR_CgaCtaId ;  /* 0x0000000000037919 */ /* 0x000e220000008800 */
[----:B------:R-:W-:-:S04]  /*bcd0*/  MOV R2, 0x400 ;  /* 0x0000040000027802 */ /* 0x000fc80000000f00 */
[----:B0-----:R-:W-:Y:S02]  /*bce0*/  LEA R3, R3, R2, 0x18 ;  /* 0x0000000203037211 */ /* 0x001fe400078ec0ff */
[----:B------:R-:W-:-:S03]  /*bcf0*/  SHF.L.U32 R2, R0, 0x1f, RZ ;  /* 0x0000001f00027819 */ /* 0x000fc600000006ff */
[----:B------:R-:W-:-:S05]  /*bd00*/  VIADD R3, R3, 0x28 ;  /* 0x0000002803037836 */ /* 0x000fca0000000000 */
[C---:B------:R-:W-:Y:S01]  /*bd10*/  LEA R7, R12.reuse, R3, 0x3 ;  /* 0x000000030c077211 */ /* 0x040fe200078e18ff */
[----:B------:R-:W-:-:S03]  /*bd20*/  VIADD R12, R12, 0x1 ;  /* 0x000000010c0c7836 */ /* 0x000fc60000000000 */
[----:B------:R-:W0:Y:S02]  /*bd30*/  SYNCS.PHASECHK.TRANS64.TRYWAIT P0, [R7+URZ], R2 ;  /* 0x00000002070075a7 */ /* 0x000e24000800017f */
[----:B------:R-:W-:-:S04]  /*bd40*/  ISETP.NE.AND P1, PT, R12, 0x5, PT ;  /* 0x000000050c00780c */ /* 0x000fc80003f25270 */
[----:B------:R-:W-:Y:S02]  /*bd50*/  SEL R5, RZ, 0x1, P1 ;  /* 0x00000001ff057807 */ /* 0x000fe40000800000 */
[----:B------:R-:W-:Y:S02]  /*bd60*/  SEL R12, R12, RZ, P1 ;  /* 0x000000ff0c0c7207 */ /* 0x000fe40000800000 */
[----:B------:R-:W-:-:S03]  /*bd70*/  LOP3.LUT R5, R0, R5, RZ, 0x3c, !PT ;  /* 0x0000000500057212 */ /* 0x000fc600078e3cff */
[----:B------:R-:W-:Y:S01]  /*bd80*/  IMAD R9, R12, 0x8, R3 ;  /* 0x000000080c097824 */ /* 0x000fe200078e0203 */
[----:B------:R-:W-:Y:S01]  /*bd90*/  SHF.L.U32 R4, R5, 0x1f, RZ ;  /* 0x0000001f05047819 */ /* 0x000fe200000006ff */
[----:B0-----:R-:W-:Y:S06]  /*bda0*/  @!P0 BRA `(.L_x_305) ;  /* 0x0000000400048947 */ /* 0x001fec0003800000 */
.L_x_317:
[----:B------:R-:W1:Y:S01]  /*bdb0*/  SYNCS.PHASECHK.TRANS64.TRYWAIT P0, [R9+URZ], R4 ;  /* 0x00000004090075a7 */ /* 0x000e62000800017f */
[----:B------:R-:W-:-:S05]  /*bdc0*/  VIADD R0, R12, 0x1 ;  /* 0x000000010c007836 */ /* 0x000fca0000000000 */
[----:B------:R-:W-:-:S04]  /*bdd0*/  ISETP.NE.AND P1, PT, R0, 0x5, PT ;  /* 0x000000050000780c */ /* 0x000fc80003f25270 */
[----:B0-----:R-:W-:Y:S02]  /*bde0*/  SEL R2, RZ, 0x1, P1 ;  /* 0x00000001ff027807 */ /* 0x001fe40000800000 */
[----:B------:R-:W-:Y:S02]  /*bdf0*/  SEL R0, R0, RZ, P1 ;  /* 0x000000ff00007207 */ /* 0x000fe40000800000 */
[----:B------:R-:W-:-:S03]  /*be00*/  LOP3.LUT R7, R5, R2, RZ, 0x3c, !PT ;  /* 0x0000000205077212 */ /* 0x000fc600078e3cff */
[----:B------:R-:W-:Y:S01]  /*be10*/  IMAD R6, R0, 0x8, R3 ;  /* 0x0000000800067824 */ /* 0x000fe200078e0203 */
[----:B------:R-:W-:Y:S01]  /*be20*/  SHF.L.U32 R5, R7, 0x1f, RZ ;  /* 0x0000001f07057819 */ /* 0x000fe200000006ff */
[----:B-1----:R-:W-:Y:S06]  /*be30*/  @!P0 BRA `(.L_x_306) ;  /* 0x0000000000f48947 */ /* 0x002fec0003800000 */
.L_x_318:
[----:B------:R-:W1:Y:S01]  /*be40*/  SYNCS.PHASECHK.TRANS64.TRYWAIT P0, [R6+URZ], R5 ;  /* 0x00000005060075a7 */ /* 0x000e62000800017f */
[----:B------:R-:W-:-:S05]  /*be50*/  VIADD R0, R0, 0x1 ;  /* 0x0000000100007836 */ /* 0x000fca0000000000 */
[----:B------:R-:W-:-:S04]  /*be60*/  ISETP.NE.AND P1, PT, R0, 0x5, PT ;  /* 0x000000050000780c */ /* 0x000fc80003f25270 */
[----:B------:R-:W-:Y:S02]  /*be70*/  SEL R2, RZ, 0x1, P1 ;  /* 0x00000001ff027807 */ /* 0x000fe40000800000 */
[----:B------:R-:W-:Y:S02]  /*be80*/  SEL R0, R0, RZ, P1 ;  /* 0x000000ff00007207 */ /* 0x000fe40000800000 */
[----:B------:R-:W-:-:S03]  /*be90*/  LOP3.LUT R7, R7, R2, RZ, 0x3c, !PT ;  /* 0x0000000207077212 */ /* 0x000fc600078e3cff */
[----:B0-----:R-:W-:Y:S01]  /*bea0*/  IMAD R9, R0, 0x8, R3 ;  /* 0x0000000800097824 */ /* 0x001fe200078e0203 */
[----:B------:R-:W-:Y:S01]  /*beb0*/  SHF.L.U32 R4, R7, 0x1f, RZ ;  /* 0x0000001f07047819 */ /* 0x000fe200000006ff */
[----:B-1----:R-:W-:Y:S06]  /*bec0*/  @!P0 BRA `(.L_x_307) ;  /* 0x0000000000e48947 */ /* 0x002fec0003800000 */
.L_x_319:
[----:B------:R-:W1:Y:S01]  /*bed0*/  SYNCS.PHASECHK.TRANS64.TRYWAIT P0, [R9+URZ], R4 ;  /* 0x00000004090075a7 */ /* 0x000e62000800017f */
[----:B------:R-:W-:-:S04]  /*bee0*/  IADD3 R0, R0, 0x1, RZ ;  /* 0x0000000100007810 */ /* 0x000fc80007ffe0ff */
[----:B------:R-:W-:-:S04]  /*bef0*/  ISETP.NE.AND P1, PT, R0, 0x5, PT ;  /* 0x000000050000780c */ /* 0x000fc80003f25270 */
[----:B------:R-:W-:Y:S02]  /*bf00*/  SEL R2, RZ, 0x1, P1 ;  /* 0x00000001ff027807 */ /* 0x000fe40000800000 */
[----:B------:R-:W-:Y:S02]  /*bf10*/  SEL R0, R0, RZ, P1 ;  /* 0x000000ff00007207 */ /* 0x000fe40000800000 */
[----:B------:R-:W-:Y:S01]  /*bf20*/  LOP3.LUT R2, R7, R2, RZ, 0x3c, !PT ;  /* 0x0000000207027212 */ /* 0x000fe200078e3cff */
[----:B-1----:R-:W-:Y:S06]  /*bf30*/  @!P0 BRA `(.L_x_308) ;  /* 0x0000000000dc8947 */ /* 0x002fec0003800000 */
.L_x_320:
[----:B------:R-:W-:Y:S01]  /*bf40*/  IMAD R3, R0, 0x8, R3 ;  /* 0x0000000800037824 */ /* 0x000fe200078e0203 */
[----:B------:R-:W-:-:S07]  /*bf50*/  SHF.L.U32 R0, R2, 0x1f, RZ ;  /* 0x0000001f02007819 */ /* 0x000fce00000006ff */
.L_x_309:
[----:B--2---:R2:W3:Y:S02]  /*bf60*/  SYNCS.PHASECHK.TRANS64.TRYWAIT P0, [R3+URZ], R0 ;  /* 0x00000000030075a7 */ /* 0x0044e4000800017f */
[----:B---3--:R-:W-:Y:S05]  /*bf70*/  @!P0 NANOSLEEP.SYNCS 0x989680 ;  /* 0x009896800000895d */ /* 0x008fea0003900000 */
[----:B------:R-:W3:Y:S02]  /*bf80*/  @!P0 SYNCS.PHASECHK.TRANS64 P0, [R3+URZ], R0 ;  /* 0x00000000030085a7 */ /* 0x000ee4000800007f */
[----:B---3--:R-:W-:Y:S05]  /*bf90*/  @!P0 BRA `(.L_x_309) ;  /* 0xfffffffc00f08947 */ /* 0x008fea000383ffff */
.L_x_303:
[----:B------:R-:W-:Y:S05]  /*bfa0*/  BSYNC B0 ;  /* 0x0000000000007941 */ /* 0x000fea0003800000 */
.L_x_302:
[----:B------:R-:W-:Y:S05]  /*bfb0*/  EXIT ;  /* 0x000000000000794d */ /* 0x000fea0003800000 */
.L_x_17:
[----:B---3--:R3:W4:Y:S02]  /*bfc0*/  SYNCS.PHASECHK.TRANS64.TRYWAIT P1, [R3+URZ], R0 ;  /* 0x00000000030075a7 */ /* 0x008724000802017f */
[----:B----4-:R-:W-:Y:S05]  /*bfd0*/  @!P1 NANOSLEEP.SYNCS 0x989680 ;  /* 0x009896800000995d */ /* 0x010fea0003900000 */
[----:B------:R-:W4:Y:S02]  /*bfe0*/  @!P1 SYNCS.PHASECHK.TRANS64 P1, [R3+URZ], R0 ;  /* 0x00000000030095a7 */ /* 0x000f24000802007f */
[----:B----4-:R-:W-:Y:S05]  /*bff0*/  @!P1 BRA `(.L_x_17) ;  /* 0xfffffffc00f09947 */ /* 0x010fea000383ffff */
[----:B------:R-:W-:Y:S05]  /*c000*/  BRA `(.L_x_16) ;  /* 0xffffff5000887947 */ /* 0x000fea000383ffff */
.L_x_22:
[----:B-1----:R-:W-:-:S04]  /*c010*/  IMAD.U32 R4, RZ, RZ, UR8 ;  /* 0x00000008ff047e24 */ /* 0x002fc8000f8e00ff */
[----:B------:R1:W2:Y:S03]  /*c020*/  SYNCS.PHASECHK.TRANS64.TRYWAIT P1, [R4+URZ], R3 ;  /* 0x00000003040075a7 */ /* 0x0002a6000802017f */
[----:B--2---:R-:W-:Y:S05]  /*c030*/  @!P1 NANOSLEEP.SYNCS 0x989680 ;  /* 0x009896800000995d */ /* 0x004fea0003900000 */
[----:B------:R-:W2:Y:S02]  /*c040*/  @!P1 SYNCS.PHASECHK.TRANS64 P1, [R4+URZ], R3 ;  /* 0x00000003040095a7 */ /* 0x000ea4000802007f */
[----:B--2---:R-:W-:Y:S05]  /*c050*/  @!P1 BRA `(.L_x_22) ;  /* 0xfffffffc00ec9947 */ /* 0x004fea000383ffff */
[----:B------:R-:W-:Y:S05]  /*c060*/  BRA `(.L_x_21) ;  /* 0xffffff5400587947 */ /* 0x000fea000383ffff */
.L_x_289:
[----:B------:R-:W-:Y:S01]  /*c070*/  BSSY B1, `(.L_x_310) ;  /* 0x0000006000017945 */ /* 0x000fe20003800000 */
[----:B------:R-:W-:-:S07]  /*c080*/  IMAD.MOV.U32 R15, RZ, RZ, -0x1 ;  /* 0xffffffffff0f7424 */ /* 0x000fce00078e00ff */
[----:B------:R-:W-:Y:S05]  /*c090*/  WARPSYNC.COLLECTIVE R15, `(.L_x_311) ;  /* 0x000000000f0c7348 */ /* 0x000fea0003c00000 */
[----:B------:R-:W-:Y:S02]  /*c0a0*/  ELECT P6, UR62, PT ;  /* 0x00000000003e782f */ /* 0x000fe400038c0000 */
[----:B------:R-:W-:Y:S01]  /*c0b0*/  MOV R14, UR62 ;  /* 0x0000003e000e7c02 */ /* 0x000fe20008000f00 */
[----:B------:R-:W-:Y:S10]  /*c0c0*/  ENDCOLLECTIVE ;  /* 0x000000000000791b */ /* 0x000ff40003800000 */
.L_x_311:
[----:B------:R-:W-:Y:S05]  /*c0d0*/  BSYNC B1 ;  /* 0x0000000000017941 */ /* 0x000fea0003800000 */
.L_x_310:
[----:B------:R-:W-:Y:S05]  /*c0e0*/  BRA `(.L_x_312) ;  /* 0xfffffff000247947 */ /* 0x000fea000383ffff */
.L_x_292:
[----:B0-----:R0:W1:Y:S02]  /*c0f0*/  SYNCS.PHASECHK.TRANS64.TRYWAIT P1, [R14+URZ+0x28], R7 ;  /* 0x000028070e0075a7 */ /* 0x001064000802017f */
[----:B-1----:R-:W-:Y:S05]  /*c100*/  @!P1 NANOSLEEP.SYNCS 0x989680 ;  /* 0x009896800000995d */ /* 0x002fea0003900000 */
[----:B------:R-:W1:Y:S02]  /*c110*/  @!P1 SYNCS.PHASECHK.TRANS64 P1, [R14+URZ+0x28], R7 ;  /* 0x000028070e0095a7 */ /* 0x000e64000802007f */
[----:B-1----:R-:W-:Y:S05]  /*c120*/  @!P1 BRA `(.L_x_292) ;  /* 0xfffffffc00f09947 */ /* 0x002fea000383ffff */
[----:B------:R-:W-:Y:S05]  /*c130*/  BRA `(.L_x_313) ;  /* 0xfffffff000587947 */ /* 0x000fea000383ffff */
.L_x_301:
[----:B------:R-:W-:Y:S01]  /*c140*/  BSSY B0, `(.L_x_314) ;  /* 0x0000006000007945 */ /* 0x000fe20003800000 */
[----:B------:R-:W-:-:S07]  /*c150*/  IMAD.MOV.U32 R15, RZ, RZ, -0x1 ;  /* 0xffffffffff0f7424 */ /* 0x000fce00078e00ff */
[----:B------:R-:W-:Y:S05]  /*c160*/  WARPSYNC.COLLECTIVE R15, `(.L_x_315) ;  /* 0x000000000f0c7348 */ /* 0x000fea0003c00000 */
[----:B------:R-:W-:Y:S02]  /*c170*/  ELECT P6, UR62, PT ;  /* 0x00000000003e782f */ /* 0x000fe400038c0000 */
[----:B------:R-:W-:Y:S01]  /*c180*/  MOV R14, UR62 ;  /* 0x0000003e000e7c02 */ /* 0x000fe20008000f00 */
[----:B------:R-:W-:Y:S10]  /*c190*/  ENDCOLLECTIVE ;  /* 0x000000000000791b */ /* 0x000ff40003800000 */
.L_x_315:
[----:B------:R-:W-:Y:S05]  /*c1a0*/  BSYNC B0 ;  /* 0x0000000000007941 */ /* 0x000fea0003800000 */
.L_x_314:
[----:B------:R-:W-:Y:S05]  /*c1b0*/  BRA `(.L_x_316) ;  /* 0xfffffff800a87947 */ /* 0x000fea000383ffff */
.L_x_305:
[----:B0-----:R0:W1:Y:S02]  /*c1c0*/  SYNCS.PHASECHK.TRANS64.TRYWAIT P0, [R7+URZ], R2 ;  /* 0x00000002070075a7 */ /* 0x001064000800017f */
[----:B-1----:R-:W-:Y:S05]  /*c1d0*/  @!P0 NANOSLEEP.SYNCS 0x989680 ;  /* 0x009896800000895d */ /* 0x002fea0003900000 */
[----:B------:R-:W1:Y:S02]  /*c1e0*/  @!P0 SYNCS.PHASECHK.TRANS64 P0, [R7+URZ], R2 ;  /* 0x00000002070085a7 */ /* 0x000e64000800007f */
[----:B-1----:R-:W-:Y:S05]  /*c1f0*/  @!P0 BRA `(.L_x_305) ;  /* 0xfffffffc00f08947 */ /* 0x002fea000383ffff */
[----:B------:R-:W-:Y:S05]  /*c200*/  BRA `(.L_x_317) ;  /* 0xfffffff800e87947 */ /* 0x000fea000383ffff */
.L_x_306:
[----:B0-----:R0:W1:Y:S02]  /*c210*/  SYNCS.PHASECHK.TRANS64.TRYWAIT P0, [R9+URZ], R4 ;  /* 0x00000004090075a7 */ /* 0x001064000800017f */
[----:B-1----:R-:W-:Y:S05]  /*c220*/  @!P0 NANOSLEEP.SYNCS 0x989680 ;  /* 0x009896800000895d */ /* 0x002fea0003900000 */
[----:B------:R-:W1:Y:S02]  /*c230*/  @!P0 SYNCS.PHASECHK.TRANS64 P0, [R9+URZ], R4 ;  /* 0x00000004090085a7 */ /* 0x000e64000800007f */
[----:B-1----:R-:W-:Y:S05]  /*c240*/  @!P0 BRA `(.L_x_306) ;  /* 0xfffffffc00f08947 */ /* 0x002fea000383ffff */
[----:B------:R-:W-:Y:S05]  /*c250*/  BRA `(.L_x_318) ;  /* 0xfffffff800f87947 */ /* 0x000fea000383ffff */
.L_x_307:
[----:B0-----:R0:W1:Y:S02]  /*c260*/  SYNCS.PHASECHK.TRANS64.TRYWAIT P0, [R6+URZ], R5 ;  /* 0x00000005060075a7 */ /* 0x001064000800017f */
[----:B-1----:R-:W-:Y:S05]  /*c270*/  @!P0 NANOSLEEP.SYNCS 0x989680 ;  /* 0x009896800000895d */ /* 0x002fea0003900000 */
[----:B------:R-:W1:Y:S02]  /*c280*/  @!P0 SYNCS.PHASECHK.TRANS64 P0, [R6+URZ], R5 ;  /* 0x00000005060085a7 */ /* 0x000e64000800007f */
[----:B-1----:R-:W-:Y:S05]  /*c290*/  @!P0 BRA `(.L_x_307) ;  /* 0xfffffffc00f08947 */ /* 0x002fea000383ffff */
[----:B------:R-:W-:Y:S05]  /*c2a0*/  BRA `(.L_x_319) ;  /* 0xfffffffc00087947 */ /* 0x000fea000383ffff */
.L_x_308:
[----:B-1----:R1:W2:Y:S02]  /*c2b0*/  SYNCS.PHASECHK.TRANS64.TRYWAIT P0, [R9+URZ], R4 ;  /* 0x00000004090075a7 */ /* 0x0022a4000800017f */
[----:B--2---:R-:W-:Y:S05]  /*c2c0*/  @!P0 NANOSLEEP.SYNCS 0x989680 ;  /* 0x009896800000895d */ /* 0x004fea0003900000 */
[----:B------:R-:W2:Y:S02]  /*c2d0*/  @!P0 SYNCS.PHASECHK.TRANS64 P0, [R9+URZ], R4 ;  /* 0x00000004090085a7 */ /* 0x000ea4000800007f */
[----:B--2---:R-:W-:Y:S05]  /*c2e0*/  @!P0 BRA `(.L_x_308) ;  /* 0xfffffffc00f08947 */ /* 0x004fea000383ffff */
[----:B------:R-:W-:Y:S05]  /*c2f0*/  BRA `(.L_x_320) ;  /* 0xfffffffc00107947 */ /* 0x000fea000383ffff */
.L_x_321:
[----:B------:R-:W-:-:S00]  /*c300*/  BRA `(.L_x_321) ;  /* 0xfffffffc00fc7947 */ /* 0x000fc0000383ffff */
[----:B------:R-:W-:-:S00]  /*c310*/  NOP ;  /* 0x0000000000007918 */ /* 0x000fc00000000000 */
        /* <DEDUP_REMOVED lines=14> */
.L_x_322:


//--------------------- .nv.global.init           --------------------------
	.section	.nv.global.init,"aw",@progbits
.nv.global.init:
	.type		$str$22,@object
	.size		$str$22,($str$23 - $str$22)
$str$22:
        /*0000*/ 	.byte	0x6b, 0x5f, 0x74, 0x69, 0x6c, 0x65, 0x5f, 0x63, 0x6f, 0x75, 0x6e, 0x74, 0x20, 0x3e, 0x3d, 0x20
        /*0010*/ 	.byte	0x31, 0x00
	.type		$str$23,@object
	.size		$str$23,(__unnamed_1 - $str$23)
$str$23:
        /*0012*/ 	.byte	0x2f, 0x74, 0x6d, 0x70, 0x2f, 0x63, 0x75, 0x74, 0x6c, 0x61, 0x73, 0x73, 0x5f, 0x73, 0x77, 0x65
        /*0022*/ 	.byte	0x65, 0x70, 0x5f, 0x73, 0x72, 0x63, 0x2f, 0x69, 0x6e, 0x63, 0x6c, 0x75, 0x64, 0x65, 0x2f, 0x63
        /*0032*/ 	.byte	0x75, 0x74, 0x6c, 0x61, 0x73, 0x73, 0x2f, 0x67, 0x65, 0x6d, 0x6d, 0x2f, 0x63, 0x6f, 0x6c, 0x6c
        /*0042*/ 	.byte	0x65, 0x63, 0x74, 0x69, 0x76, 0x65, 0x2f, 0x73, 0x6d, 0x39, 0x30, 0x5f, 0x6d, 0x6d, 0x61, 0x5f
        /*0052*/ 	.byte	0x74, 0x6d, 0x61, 0x5f, 0x67, 0x6d, 0x6d, 0x61, 0x5f, 0x73, 0x73, 0x5f, 0x77, 0x61, 0x72, 0x70
        /*0062*/ 	.byte	0x73, 0x70, 0x65, 0x63, 0x69, 0x61, 0x6c, 0x69, 0x7a, 0x65, 0x64, 0x2e, 0x68, 0x70, 0x70, 0x00
	.type		__unnamed_1,@object
	.size		__unnamed_1,(.L_0 - __unnamed_1)
__unnamed_1:
        /*0072*/ 	.byte	0x76, 0x6f, 0x69, 0x64, 0x20, 0x63, 0x75, 0x74, 0x6c, 0x61, 0x73, 0x73, 0x3a, 0x3a, 0x67, 0x65
        /* <DEDUP_REMOVED lines=179> */
        /*0bb2*/ 	.byte	0x65, 0x3a, 0x3a, 0x69, 0x64, 0x65, 0x6e, 0x74, 0x69, 0x74, 0x79, 0x5d, 0x00
.L_0:


//--------------------- .nv.shared._ZN7cutlass13device_kernelINS_4gemm6kernel13GemmUniversalIN4cute5tupleIJiiiiEEENS1_10collective13CollectiveMmaINS1_34MainloopSm90TmaGmmaWarpSpecializedILi5ENS5_IJNS4_1CILi1EEESB_SB_EEENS1_35KernelTmaWarpSpecializedCooperativeEEENS5_IJNSA_ILi256EEENSA_ILi128EEENSA_ILi32EEEEEENS_6half_tENS5_IJlSB_lEEESJ_SK_NS4_8TiledMMAINS4_8MMA_AtomIJNS4_4SM904GMMA26MMA_64x128x16_F32F16F16_SSILNSO_5MajorE0ELSQ_0ELNSO_7ScaleInE1ELSR_1EEEEEENS4_6LayoutINS5_IJNSA_ILi2EEESB_SB_EEENS5_IJSB_NSA_ILi0EEESX_EEEEENS5_IJNS4_10UnderscoreES10_S10_EEEEENS4_13SM90_TMA_LOADENS4_14ComposedLayoutINS4_7SwizzleILi2ELi4ELi3EEENS4_18smem_ptr_flag_bitsILi16EEENSU_INS5_IJNSA_ILi8EEESH_EEENS5_IJSH_SB_EEEEEEEvNS4_8identityES13_S1D_vS1E_EENS_8epilogue10collective6detail29Sm90TmaWarpSpecializedAdapterINS1H_15DefaultEpilogueISJ_SK_SK_NS1G_6thread17LinearCombinationISJ_Li1EffLNS1L_9ScaleType4KindE0ELNS_15FloatRoundStyleE2ESJ_EENS1_15EpilogueDefaultEEEEEvvEEEEvNT_6ParamsE --------------------------
	.section	.nv.shared._ZN7cutlass13device_kernelINS_4gemm6kernel13GemmUniversalIN4cute5tupleIJiiiiEEENS1_10collective13CollectiveMmaINS1_34MainloopSm90TmaGmmaWarpSpecializedILi5ENS5_IJNS4_1CILi1EEESB_SB_EEENS1_35KernelTmaWarpSpecializedCooperativeEEENS5_IJNSA_ILi256EEENSA_ILi128EEENSA_ILi32EEEEEENS_6half_tENS5_IJlSB_lEEESJ_SK_NS4_8TiledMMAINS4_8MMA_AtomIJNS4_4SM904GMMA26MMA_64x128x16_F32F16F16_SSILNSO_5MajorE0ELSQ_0ELNSO_7ScaleInE1ELSR_1EEEEEENS4_6LayoutINS5_IJNSA_ILi2EEESB_SB_EEENS5_IJSB_NSA_ILi0EEESX_EEEEENS5_IJNS4_10UnderscoreES10_S10_EEEEENS4_13SM90_TMA_LOADENS4_14ComposedLayoutINS4_7SwizzleILi2ELi4ELi3EEENS4_18smem_ptr_flag_bitsILi16EEENSU_INS5_IJNSA_ILi8EEESH_EEENS5_IJSH_SB_EEEEEEEvNS4_8identityES13_S1D_vS1E_EENS_8epilogue10collective6detail29Sm90TmaWarpSpecializedAdapterINS1H_15DefaultEpilogueISJ_SK_SK_NS1G_6thread17LinearCombinationISJ_Li1EffLNS1L_9ScaleType4KindE0ELNS_15FloatRoundStyleE2ESJ_EENS1_15EpilogueDefaultEEEEEvvEEEEvNT_6ParamsE,"aw",@nobits
	.sectionflags	@""
	.align	16
	.zero		1024


//--------------------- .nv.shared.reserved.0     --------------------------
	.section	.nv.shared.reserved.0,"aw",@nobits
	.weak		__nv_reservedSMEM_offset_0_alias
	.size		__nv_reservedSMEM_offset_0_alias, 0, 0
	.other		__nv_reservedSMEM_offset_0_alias,@"STO_CUDA_RESERVED_SHARED STV_DEFAULT"
__nv_reservedSMEM_offset_0_alias:
	.zero		0


//--------------------- .nv.global                --------------------------
	.section	.nv.global,"aw",@nobits
.nv.global:
	.type		_ZN39_INTERNAL_44daefbf_4_k_cu_e3544718_32824cute1_E,@object
	.size		_ZN39_INTERNAL_44daefbf_4_k_cu_e3544718_32824cute1_E,(_ZN39_INTERNAL_44daefbf_4_k_cu_e3544718_32824cuda3std3__45__cpo6cbeginE - _ZN39_INTERNAL_44daefbf_4_k_cu_e3544718_32824cute1_E)
_ZN39_INTERNAL_44daefbf_4_k_cu_e3544718_32824cute1_E:
	.zero		1
	.type		_ZN39_INTERNAL_44daefbf_4_k_cu_e3544718_32824cuda3std3__45__cpo6cbeginE,@object
	.size		_ZN39_INTERNAL_44daefbf_4_k_cu_e3544718_32824cuda3std3__45__cpo6cbeginE,(_ZN39_INTERNAL_44daefbf_4_k_cu_e3544718_32824cuda3std3__48in_placeE - _ZN39_INTERNAL_44daefbf_4_k_cu_e3544718_32824cuda3std3__45__cpo6cbeginE)
_ZN39_INTERNAL_44daefbf_4_k_cu_e3544718_32824cuda3std3__45__cpo6cbeginE:
	.zero		1
	.type		_ZN39_INTERNAL_44daefbf_4_k_cu_e3544718_32824cuda3std3__48in_placeE,@object
	.size		_ZN39_INTERNAL_44daefbf_4_k_cu_e3544718_32824cuda3std3__48in_placeE,(_ZN39_INTERNAL_44daefbf_4_k_cu_e3544718_32824cuda3std6ranges3__45__cpo9iter_moveE - _ZN39_INTERNAL_44daefbf_4_k_cu_e3544718_32824cuda3std3__48in_placeE)
_ZN39_INTERNAL_44daefbf_4_k_cu_e3544718_32824cuda3std3__48in_placeE:
	.zero		1
	.type		_ZN39_INTERNAL_44daefbf_4_k_cu_e3544718_32824cuda3std6ranges3__45__cpo9iter_moveE,@object
	.size		_ZN39_INTERNAL_44daefbf_4_k_cu_e3544718_32824cuda3std6ranges3__45__cpo9iter_moveE,(_ZN39_INTERNAL_44daefbf_4_k_cu_e3544718_32824cuda3std3__45__cpo5beginE - _ZN39_INTERNAL_44daefbf_4_k_cu_e3544718_32824cuda3std6ranges3__45__cpo9iter_moveE)
_ZN39_INTERNAL_44daefbf_4_k_cu_e3544718_32824cuda3std6ranges3__45__cpo9iter_moveE:
	.zero		1
	.type		_ZN39_INTERNAL_44daefbf_4_k_cu_e3544718_32824cuda3std3__45__cpo5beginE,@object
	.size		_ZN39_INTERNAL_44daefbf_4_k_cu_e3544718_32824cuda3std3__45__cpo5beginE,(_ZN39_INTERNAL_44daefbf_4_k_cu_e3544718_32824cuda3std3__441_GLOBAL__N__44daefbf_4_k_cu_e3544718_32826ignoreE - _ZN39_INTERNAL_44daefbf_4_k_cu_e3544718_32824cuda3std3__45__cpo5beginE)
_ZN39_INTERNAL_44daefbf_4_k_cu_e3544718_32824cuda3std3__45__cpo5beginE:
	.zero		1
	.type		_ZN39_INTERNAL_44daefbf_4_k_cu_e3544718_32824cuda3std3__441_GLOBAL__N__44daefbf_4_k_cu_e3544718_32826ignoreE,@object
	.size		_ZN39_INTERNAL_44daefbf_4_k_cu_e3544718_32824cuda3std3__441_GLOBAL__N__44daefbf_4_k_cu_e3544718_32826ignoreE,(_ZN39_INTERNAL_44daefbf_4_k_cu_e3544718_32824cute7productE - _ZN39_INTERNAL_44daefbf_4_k_cu_e3544718_32824cuda3std3__441_GLOBAL__N__44daefbf_4_k_cu_e3544718_32826ignoreE)
_ZN39_INTERNAL_44daefbf_4_k_cu_e3544718_32824cuda3std3__441_GLOBAL__N__44daefbf_4_k_cu_e3544718_32826ignoreE:
	.zero		1
	.type		_ZN39_INTERNAL_44daefbf_4_k_cu_e3544718_32824cute7productE,@object
	.size		_ZN39_INTERNAL_44daefbf_4_k_cu_e3544718_32824cute7productE,(_ZN39_INTERNAL_44daefbf_4_k_cu_e3544718_32824cuda3std3__45__cpo3endE - _ZN39_INTERNAL_44daefbf_4_k_cu_e3544718_32824cute7productE)
_ZN39_INTERNAL_44daefbf_4_k_cu_e3544718_32824cute7productE:
	.zero		1
	.type		_ZN39_INTERNAL_44daefbf_4_k_cu_e3544718_32824cuda3std3__45__cpo3endE,@object
	.size		_ZN39_INTERNAL_44daefbf_4_k_cu_e3544718_32824cuda3std3__45__cpo3endE,(_ZN39_INTERNAL_44daefbf_4_k_cu_e3544718_32824cuda3std3__419piecewise_constructE - _ZN39_INTERNAL_44daefbf_4_k_cu_e3544718_32824cuda3std3__45__cpo3endE)
_ZN39_INTERNAL_44daefbf_4_k_cu_e3544718_32824cuda3std3__45__cpo3endE:
	.zero		1
	.type		_ZN39_INTERNAL_44daefbf_4_k_cu_e3544718_32824cuda3std3__419piecewise_constructE,@object
	.size		_ZN39_INTERNAL_44daefbf_4_k_cu_e3544718_32824cuda3std3__419piecewise_constructE,(_ZN39_INTERNAL_44daefbf_4_k_cu_e3544718_32824cuda3std3__45__cpo4cendE - _ZN39_INTERNAL_44daefbf_4_k_cu_e3544718_32824cuda3std3__419piecewise_constructE)
_ZN39_INTERNAL_44daefbf_4_k_cu_e3544718_32824cuda3std3__419piecewise_constructE:
	.zero		1
	.type		_ZN39_INTERNAL_44daefbf_4_k_cu_e3544718_32824cuda3std3__45__cpo4cendE,@object
	.size		_ZN39_INTERNAL_44daefbf_4_k_cu_e3544718_32824cuda3std3__45__cpo4cendE,(_ZN39_INTERNAL_44daefbf_4_k_cu_e3544718_32824cuda3std6ranges3__45__cpo4swapE - _ZN39_INTERNAL_44daefbf_4_k_cu_e3544718_32824cuda3std3__45__cpo4cendE)
_ZN39_INTERNAL_44daefbf_4_k_cu_e3544718_32824cuda3std3__45__cpo4cendE:
	.zero		1
	.type		_ZN39_INTERNAL_44daefbf_4_k_cu_e3544718_32824cuda3std6ranges3__45__cpo4swapE,@object
	.size		_ZN39_INTERNAL_44daefbf_4_k_cu_e3544718_32824cuda3std6ranges3__45__cpo4swapE,(.L_8 - _ZN39_INTERNAL_44daefbf_4_k_cu_e3544718_32824cuda3std6ranges3__45__cpo4swapE)
_ZN39_INTERNAL_44daefbf_4_k_cu_e3544718_32824cuda3std6ranges3__45__cpo4swapE:
	.zero		1
.L_8:


//--------------------- .nv.constant0._ZN7cutlass13device_kernelINS_4gemm6kernel13GemmUniversalIN4cute5tupleIJiiiiEEENS1_10collective13CollectiveMmaINS1_34MainloopSm90TmaGmmaWarpSpecializedILi5ENS5_IJNS4_1CILi1EEESB_SB_EEENS1_35KernelTmaWarpSpecializedCooperativeEEENS5_IJNSA_ILi256EEENSA_ILi128EEENSA_ILi32EEEEEENS_6half_tENS5_IJlSB_lEEESJ_SK_NS4_8TiledMMAINS4_8MMA_AtomIJNS4_4SM904GMMA26MMA_64x128x16_F32F16F16_SSILNSO_5MajorE0ELSQ_0ELNSO_7ScaleInE1ELSR_1EEEEEENS4_6LayoutINS5_IJNSA_ILi2EEESB_SB_EEENS5_IJSB_NSA_ILi0EEESX_EEEEENS5_IJNS4_10UnderscoreES10_S10_EEEEENS4_13SM90_TMA_LOADENS4_14ComposedLayoutINS4_7SwizzleILi2ELi4ELi3EEENS4_18smem_ptr_flag_bitsILi16EEENSU_INS5_IJNSA_ILi8EEESH_EEENS5_IJSH_SB_EEEEEEEvNS4_8identityES13_S1D_vS1E_EENS_8epilogue10collective6detail29Sm90TmaWarpSpecializedAdapterINS1H_15DefaultEpilogueISJ_SK_SK_NS1G_6thread17LinearCombinationISJ_Li1EffLNS1L_9ScaleType4KindE0ELNS_15FloatRoundStyleE2ESJ_EENS1_15EpilogueDefaultEEEEEvvEEEEvNT_6ParamsE --------------------------
	.section	.nv.constant0._ZN7cutlass13device_kernelINS_4gemm6kernel13GemmUniversalIN4cute5tupleIJiiiiEEENS1_10collective13CollectiveMmaINS1_34MainloopSm90TmaGmmaWarpSpecializedILi5ENS5_IJNS4_1CILi1EEESB_SB_EEENS1_35KernelTmaWarpSpecializedCooperativeEEENS5_IJNSA_ILi256EEENSA_ILi128EEENSA_ILi32EEEEEENS_6half_tENS5_IJlSB_lEEESJ_SK_NS4_8TiledMMAINS4_8MMA_AtomIJNS4_4SM904GMMA26MMA_64x128x16_F32F16F16_SSILNSO_5MajorE0ELSQ_0ELNSO_7ScaleInE1ELSR_1EEEEEENS4_6LayoutINS5_IJNSA_ILi2EEESB_SB_EEENS5_IJSB_NSA_ILi0EEESX_EEEEENS5_IJNS4_10UnderscoreES10_S10_EEEEENS4_13SM90_TMA_LOADENS4_14ComposedLayoutINS4_7SwizzleILi2ELi4ELi3EEENS4_18smem_ptr_flag_bitsILi16EEENSU_INS5_IJNSA_ILi8EEESH_EEENS5_IJSH_SB_EEEEEEEvNS4_8identityES13_S1D_vS1E_EENS_8epilogue10collective6detail29Sm90TmaWarpSpecializedAdapterINS1H_15DefaultEpilogueISJ_SK_SK_NS1G_6thread17LinearCombinationISJ_Li1EffLNS1L_9ScaleType4KindE0ELNS_15FloatRoundStyleE2ESJ_EENS1_15EpilogueDefaultEEEEEvvEEEEvNT_6ParamsE,"a",@progbits
	.sectionflags	@""
	.align	4
.nv.constant0._ZN7cutlass13device_kernelINS_4gemm6kernel13GemmUniversalIN4cute5tupleIJiiiiEEENS1_10collective13CollectiveMmaINS1_34MainloopSm90TmaGmmaWarpSpecializedILi5ENS5_IJNS4_1CILi1EEESB_SB_EEENS1_35KernelTmaWarpSpecializedCooperativeEEENS5_IJNSA_ILi256EEENSA_ILi128EEENSA_ILi32EEEEEENS_6half_tENS5_IJlSB_lEEESJ_SK_NS4_8TiledMMAINS4_8MMA_AtomIJNS4_4SM904GMMA26MMA_64x128x16_F32F16F16_SSILNSO_5MajorE0ELSQ_0ELNSO_7ScaleInE1ELSR_1EEEEEENS4_6LayoutINS5_IJNSA_ILi2EEESB_SB_EEENS5_IJSB_NSA_ILi0EEESX_EEEEENS5_IJNS4_10UnderscoreES10_S10_EEEEENS4_13SM90_TMA_LOADENS4_14ComposedLayoutINS4_7SwizzleILi2ELi4ELi3EEENS4_18smem_ptr_flag_bitsILi16EEENSU_INS5_IJNSA_ILi8EEESH_EEENS5_IJSH_SB_EEEEEEEvNS4_8identityES13_S1D_vS1E_EENS_8epilogue10collective6detail29Sm90TmaWarpSpecializedAdapterINS1H_15DefaultEpilogueISJ_SK_SK_NS1G_6thread17LinearCombinationISJ_Li1EffLNS1L_9ScaleType4KindE0ELNS_15FloatRoundStyleE2ESJ_EENS1_15EpilogueDefaultEEEEEvvEEEEvNT_6ParamsE:
	.zero		1664


//--------------------- SYMBOLS --------------------------

	.type		.nv.reservedSmem.offset0,@object
	.size		.nv.reservedSmem.offset0,0x4
	.type		__assertfail,@function
